//
// Generated by NVIDIA NVVM Compiler
//
// Compiler Build ID: CL-36424714
// Cuda compilation tools, release 13.0, V13.0.88
// Based on NVVM 20.0.0
//

.version 9.0
.target sm_100
.address_size 64

	// .globl	_Z7fractaliiPh
.func  (.param .b64 func_retval0) __internal_accurate_pow
(
	.param .b64 __internal_accurate_pow_param_0
)
;

.visible .entry _Z7fractaliiPh(
	.param .u32 _Z7fractaliiPh_param_0,
	.param .u32 _Z7fractaliiPh_param_1,
	.param .u64 .ptr .align 1 _Z7fractaliiPh_param_2
)
{
	.reg .pred 	%p<8>;
	.reg .b32 	%r<25>;
	.reg .b64 	%rd<12>;
	.reg .b64 	%fd<33>;

	ld.param.u32 	%r7, [_Z7fractaliiPh_param_0];
	ld.param.u32 	%r8, [_Z7fractaliiPh_param_1];
	ld.param.u64 	%rd2, [_Z7fractaliiPh_param_2];
	mov.u32 	%r9, %tid.x;
	cvt.u64.u32 	%rd3, %r9;
	mov.u32 	%r10, %ctaid.x;
	mov.u32 	%r11, %ntid.x;
	mul.wide.u32 	%rd4, %r10, %r11;
	add.s64 	%rd1, %rd4, %rd3;
	mul.lo.s32 	%r1, %r7, %r7;
	mul.lo.s32 	%r12, %r1, %r8;
	cvt.s64.s32 	%rd5, %r12;
	setp.ge.s64 	%p1, %rd1, %rd5;
	@%p1 bra 	$L__BB0_4;
	cvt.u32.u64 	%r14, %rd1;
	div.u32 	%r2, %r14, %r1;
	cvt.rn.f64.u32 	%fd7, %r2;
	mov.f64 	%fd8, 0d3FEF333333333333;
	{
	.reg .b32 %temp; 
	mov.b64 	{%temp, %r15}, %fd8;
	}
	{
	.reg .b32 %temp; 
	mov.b64 	{%temp, %r16}, %fd7;
	}
	shr.u32 	%r17, %r16, 20;
	and.b32  	%r18, %r17, 2047;
	add.s32 	%r19, %r18, -1012;
	mov.b64 	%rd6, %fd7;
	shl.b64 	%rd7, %rd6, %r19;
	setp.eq.s64 	%p2, %rd7, -9223372036854775808;
	{ // callseq 0, 0
	.param .b64 param0;
	st.param.f64 	[param0], %fd7;
	.param .b64 retval0;
	call.uni (retval0), 
	__internal_accurate_pow, 
	(
	param0
	);
	ld.param.f64 	%fd9, [retval0];
	} // callseq 0
	setp.lt.s32 	%p3, %r15, 0;
	neg.f64 	%fd11, %fd9;
	selp.f64 	%fd12, %fd11, %fd9, %p2;
	selp.f64 	%fd13, %fd12, %fd9, %p3;
	setp.gt.u32 	%p4, %r1, %r14;
	mul.f64 	%fd14, %fd13, 0d3F68E757928E0C9E;
	selp.f64 	%fd15, 0d3F68E757928E0C9E, %fd14, %p4;
	div.s32 	%r20, %r14, %r7;
	mul.lo.s32 	%r21, %r20, %r7;
	sub.s32 	%r3, %r14, %r21;
	mov.f64 	%fd16, 0dBFAC97E81C3C295A;
	sub.f64 	%fd17, %fd16, %fd15;
	mov.f64 	%fd18, 0dBFE562CDFFF50FAE;
	sub.f64 	%fd19, %fd18, %fd15;
	add.f64 	%fd20, %fd15, %fd15;
	cvt.rn.f64.s32 	%fd21, %r7;
	div.rn.f64 	%fd22, %fd20, %fd21;
	rem.s32 	%r4, %r20, %r7;
	cvt.rn.f64.s32 	%fd23, %r4;
	fma.rn.f64 	%fd1, %fd22, %fd23, %fd19;
	cvt.rn.f64.u32 	%fd24, %r3;
	fma.rn.f64 	%fd2, %fd22, %fd24, %fd17;
	mov.b32 	%r24, 256;
	mov.f64 	%fd31, %fd2;
	mov.f64 	%fd32, %fd1;
$L__BB0_2:
	mul.f64 	%fd25, %fd31, %fd31;
	mul.f64 	%fd26, %fd32, %fd32;
	add.f64 	%fd27, %fd31, %fd31;
	fma.rn.f64 	%fd32, %fd27, %fd32, %fd1;
	sub.f64 	%fd28, %fd25, %fd26;
	add.f64 	%fd31, %fd2, %fd28;
	add.s32 	%r6, %r24, -1;
	setp.gt.u32 	%p5, %r24, 1;
	add.f64 	%fd29, %fd25, %fd26;
	setp.le.f64 	%p6, %fd29, 0d4014000000000000;
	and.pred  	%p7, %p5, %p6;
	mov.u32 	%r24, %r6;
	@%p7 bra 	$L__BB0_2;
	mad.lo.s32 	%r22, %r2, %r7, %r4;
	mad.lo.s32 	%r23, %r22, %r7, %r3;
	cvt.s64.s32 	%rd9, %r23;
	cvta.to.global.u64 	%rd10, %rd2;
	add.s64 	%rd11, %rd10, %rd9;
	st.global.u8 	[%rd11], %r6;
$L__BB0_4:
	ret;

}
.func  (.param .b64 func_retval0) __internal_accurate_pow(
	.param .b64 __internal_accurate_pow_param_0
)
{
	.reg .pred 	%p<8>;
	.reg .b32 	%r<46>;
	.reg .b32 	%f<3>;
	.reg .b64 	%fd<109>;

	ld.param.f64 	%fd10, [__internal_accurate_pow_param_0];
	mov.f64 	%fd11, 0d3FEF333333333333;
	{
	.reg .b32 %temp; 
	mov.b64 	{%temp, %r8}, %fd11;
	}
	{
	.reg .b32 %temp; 
	mov.b64 	{%r9, %temp}, %fd11;
	}
	shr.u32 	%r10, %r8, 20;
	setp.lt.u32 	%p1, %r8, 1048576;
	mov.f64 	%fd12, 0d434F333333333333;
	{
	.reg .b32 %temp; 
	mov.b64 	{%temp, %r11}, %fd12;
	}
	{
	.reg .b32 %temp; 
	mov.b64 	{%r12, %temp}, %fd12;
	}
	shr.u32 	%r13, %r11, 20;
	add.s32 	%r14, %r13, -54;
	selp.b32 	%r15, %r12, %r9, %p1;
	selp.b32 	%r16, %r11, %r8, %p1;
	selp.b32 	%r1, %r14, %r10, %p1;
	add.s32 	%r45, %r1, -1023;
	and.b32  	%r17, %r16, -2146435073;
	or.b32  	%r18, %r17, 1072693248;
	mov.b64 	%fd107, {%r15, %r18};
	setp.lt.u32 	%p2, %r18, 1073127583;
	@%p2 bra 	$L__BB1_2;
	{
	.reg .b32 %temp; 
	mov.b64 	{%r19, %temp}, %fd107;
	}
	{
	.reg .b32 %temp; 
	mov.b64 	{%temp, %r20}, %fd107;
	}
	add.s32 	%r21, %r20, -1048576;
	mov.b64 	%fd107, {%r19, %r21};
	add.s32 	%r45, %r1, -1022;
$L__BB1_2:
	add.f64 	%fd13, %fd107, 0dBFF0000000000000;
	add.f64 	%fd14, %fd107, 0d3FF0000000000000;
	rcp.approx.ftz.f64 	%fd15, %fd14;
	neg.f64 	%fd16, %fd14;
	fma.rn.f64 	%fd17, %fd16, %fd15, 0d3FF0000000000000;
	fma.rn.f64 	%fd18, %fd17, %fd17, %fd17;
	fma.rn.f64 	%fd19, %fd18, %fd15, %fd15;
	mul.f64 	%fd20, %fd13, %fd19;
	fma.rn.f64 	%fd21, %fd13, %fd19, %fd20;
	mul.f64 	%fd22, %fd21, %fd21;
	fma.rn.f64 	%fd23, %fd22, 0d3EB0F5FF7D2CAFE2, 0d3ED0F5D241AD3B5A;
	fma.rn.f64 	%fd24, %fd23, %fd22, 0d3EF3B20A75488A3F;
	fma.rn.f64 	%fd25, %fd24, %fd22, 0d3F1745CDE4FAECD5;
	fma.rn.f64 	%fd26, %fd25, %fd22, 0d3F3C71C7258A578B;
	fma.rn.f64 	%fd27, %fd26, %fd22, 0d3F6249249242B910;
	fma.rn.f64 	%fd28, %fd27, %fd22, 0d3F89999999999DFB;
	sub.f64 	%fd29, %fd13, %fd21;
	add.f64 	%fd30, %fd29, %fd29;
	neg.f64 	%fd31, %fd21;
	fma.rn.f64 	%fd32, %fd31, %fd13, %fd30;
	mul.f64 	%fd33, %fd19, %fd32;
	fma.rn.f64 	%fd34, %fd22, %fd28, 0d3FB5555555555555;
	mov.f64 	%fd35, 0d3FB5555555555555;
	sub.f64 	%fd36, %fd35, %fd34;
	fma.rn.f64 	%fd37, %fd22, %fd28, %fd36;
	add.f64 	%fd38, %fd37, 0dBC46A4CB00B9E7B0;
	add.f64 	%fd39, %fd34, %fd38;
	sub.f64 	%fd40, %fd34, %fd39;
	add.f64 	%fd41, %fd38, %fd40;
	mul.rn.f64 	%fd42, %fd21, %fd21;
	neg.f64 	%fd43, %fd42;
	fma.rn.f64 	%fd44, %fd21, %fd21, %fd43;
	{
	.reg .b32 %temp; 
	mov.b64 	{%r22, %temp}, %fd33;
	}
	{
	.reg .b32 %temp; 
	mov.b64 	{%temp, %r23}, %fd33;
	}
	add.s32 	%r24, %r23, 1048576;
	mov.b64 	%fd45, {%r22, %r24};
	fma.rn.f64 	%fd46, %fd21, %fd45, %fd44;
	mul.rn.f64 	%fd47, %fd42, %fd21;
	neg.f64 	%fd48, %fd47;
	fma.rn.f64 	%fd49, %fd42, %fd21, %fd48;
	fma.rn.f64 	%fd50, %fd42, %fd33, %fd49;
	fma.rn.f64 	%fd51, %fd46, %fd21, %fd50;
	mul.rn.f64 	%fd52, %fd39, %fd47;
	neg.f64 	%fd53, %fd52;
	fma.rn.f64 	%fd54, %fd39, %fd47, %fd53;
	fma.rn.f64 	%fd55, %fd39, %fd51, %fd54;
	fma.rn.f64 	%fd56, %fd41, %fd47, %fd55;
	add.f64 	%fd57, %fd52, %fd56;
	sub.f64 	%fd58, %fd52, %fd57;
	add.f64 	%fd59, %fd56, %fd58;
	add.f64 	%fd60, %fd21, %fd57;
	sub.f64 	%fd61, %fd21, %fd60;
	add.f64 	%fd62, %fd57, %fd61;
	add.f64 	%fd63, %fd59, %fd62;
	add.f64 	%fd64, %fd33, %fd63;
	add.f64 	%fd65, %fd60, %fd64;
	sub.f64 	%fd66, %fd60, %fd65;
	add.f64 	%fd67, %fd64, %fd66;
	xor.b32  	%r25, %r45, -2147483648;
	mov.b32 	%r26, 1127219200;
	mov.b64 	%fd68, {%r25, %r26};
	mov.b32 	%r27, -2147483648;
	mov.b64 	%fd69, {%r27, %r26};
	sub.f64 	%fd70, %fd68, %fd69;
	fma.rn.f64 	%fd71, %fd70, 0d3FE62E42FEFA39EF, %fd65;
	fma.rn.f64 	%fd72, %fd70, 0dBFE62E42FEFA39EF, %fd71;
	sub.f64 	%fd73, %fd72, %fd65;
	sub.f64 	%fd74, %fd67, %fd73;
	fma.rn.f64 	%fd75, %fd70, 0d3C7ABC9E3B39803F, %fd74;
	add.f64 	%fd76, %fd71, %fd75;
	sub.f64 	%fd77, %fd71, %fd76;
	add.f64 	%fd78, %fd75, %fd77;
	{
	.reg .b32 %temp; 
	mov.b64 	{%temp, %r28}, %fd10;
	}
	{
	.reg .b32 %temp; 
	mov.b64 	{%r29, %temp}, %fd10;
	}
	shl.b32 	%r30, %r28, 1;
	setp.gt.u32 	%p3, %r30, -33554433;
	and.b32  	%r31, %r28, -15728641;
	selp.b32 	%r32, %r31, %r28, %p3;
	mov.b64 	%fd79, {%r29, %r32};
	mul.rn.f64 	%fd80, %fd76, %fd79;
	neg.f64 	%fd81, %fd80;
	fma.rn.f64 	%fd82, %fd76, %fd79, %fd81;
	fma.rn.f64 	%fd83, %fd78, %fd79, %fd82;
	add.f64 	%fd4, %fd80, %fd83;
	sub.f64 	%fd84, %fd80, %fd4;
	add.f64 	%fd5, %fd83, %fd84;
	fma.rn.f64 	%fd85, %fd4, 0d3FF71547652B82FE, 0d4338000000000000;
	{
	.reg .b32 %temp; 
	mov.b64 	{%r5, %temp}, %fd85;
	}
	mov.f64 	%fd86, 0dC338000000000000;
	add.rn.f64 	%fd87, %fd85, %fd86;
	fma.rn.f64 	%fd88, %fd87, 0dBFE62E42FEFA39EF, %fd4;
	fma.rn.f64 	%fd89, %fd87, 0dBC7ABC9E3B39803F, %fd88;
	fma.rn.f64 	%fd90, %fd89, 0d3E5ADE1569CE2BDF, 0d3E928AF3FCA213EA;
	fma.rn.f64 	%fd91, %fd90, %fd89, 0d3EC71DEE62401315;
	fma.rn.f64 	%fd92, %fd91, %fd89, 0d3EFA01997C89EB71;
	fma.rn.f64 	%fd93, %fd92, %fd89, 0d3F2A01A014761F65;
	fma.rn.f64 	%fd94, %fd93, %fd89, 0d3F56C16C1852B7AF;
	fma.rn.f64 	%fd95, %fd94, %fd89, 0d3F81111111122322;
	fma.rn.f64 	%fd96, %fd95, %fd89, 0d3FA55555555502A1;
	fma.rn.f64 	%fd97, %fd96, %fd89, 0d3FC5555555555511;
	fma.rn.f64 	%fd98, %fd97, %fd89, 0d3FE000000000000B;
	fma.rn.f64 	%fd99, %fd98, %fd89, 0d3FF0000000000000;
	fma.rn.f64 	%fd100, %fd99, %fd89, 0d3FF0000000000000;
	{
	.reg .b32 %temp; 
	mov.b64 	{%r6, %temp}, %fd100;
	}
	{
	.reg .b32 %temp; 
	mov.b64 	{%temp, %r7}, %fd100;
	}
	shl.b32 	%r33, %r5, 20;
	add.s32 	%r34, %r33, %r7;
	mov.b64 	%fd108, {%r6, %r34};
	{
	.reg .b32 %temp; 
	mov.b64 	{%temp, %r35}, %fd4;
	}
	mov.b32 	%f2, %r35;
	abs.f32 	%f1, %f2;
	setp.lt.f32 	%p4, %f1, 0f4086232B;
	@%p4 bra 	$L__BB1_5;
	setp.lt.f64 	%p5, %fd4, 0d0000000000000000;
	add.f64 	%fd101, %fd4, 0d7FF0000000000000;
	selp.f64 	%fd108, 0d0000000000000000, %fd101, %p5;
	setp.geu.f32 	%p6, %f1, 0f40874800;
	@%p6 bra 	$L__BB1_5;
	shr.u32 	%r36, %r5, 31;
	add.s32 	%r37, %r5, %r36;
	shr.s32 	%r38, %r37, 1;
	shl.b32 	%r39, %r38, 20;
	add.s32 	%r40, %r7, %r39;
	mov.b64 	%fd102, {%r6, %r40};
	sub.s32 	%r41, %r5, %r38;
	shl.b32 	%r42, %r41, 20;
	add.s32 	%r43, %r42, 1072693248;
	mov.b32 	%r44, 0;
	mov.b64 	%fd103, {%r44, %r43};
	mul.f64 	%fd108, %fd103, %fd102;
$L__BB1_5:
	abs.f64 	%fd104, %fd108;
	setp.eq.f64 	%p7, %fd104, 0d7FF0000000000000;
	fma.rn.f64 	%fd105, %fd108, %fd5, %fd108;
	selp.f64 	%fd106, %fd108, %fd105, %p7;
	st.param.f64 	[func_retval0], %fd106;
	ret;

}


// ===== COMPILED SASS (sm_100) =====

	.target	sm_100

	.elftype	@"ET_EXEC"


//--------------------- .note.nv.tkinfo           --------------------------
	.section	.note.nv.tkinfo,"",@"SHT_NOTE"
	.sectionflags	@"SHF_NOTE_NV_TKINFO"
	.tkinfo
        /*0018*/ 	.word	0x00000002
        /*0030*/ 	.string	""
        /*0030*/ 	.string	"ptxas"
        /*0030*/ 	.string	"Cuda compilation tools, release 13.0, V13.0.88"
        /*0030*/ 	.string	"Build cuda_13.0.r13.0/compiler.36424714_0"
        /*0030*/ 	.string	"-arch sm_100 -m 64 "



//--------------------- .note.nv.cuinfo           --------------------------
	.section	.note.nv.cuinfo,"",@"SHT_NOTE"
	.sectionflags	@"SHF_NOTE_NV_CUINFO"
        /*0018*/ 	.short	0x0002
        /*001a*/ 	.short	0x0064
        /*001c*/ 	.short	0x0082
	.zero		2


//--------------------- .nv.info                  --------------------------
	.section	.nv.info,"",@"SHT_CUDA_INFO"
	.align	4


	//----- nvinfo : EIATTR_REGCOUNT
	.align		4
        /*0000*/ 	.byte	0x04, 0x2f
        /*0002*/ 	.short	(.L_1 - .L_0)
	.align		4
.L_0:
        /*0004*/ 	.word	index@(_Z7fractaliiPh)
        /*0008*/ 	.word	0x0000001e


	//----- nvinfo : EIATTR_FRAME_SIZE
	.align		4
.L_1:
        /*000c*/ 	.byte	0x04, 0x11
        /*000e*/ 	.short	(.L_3 - .L_2)
	.align		4
.L_2:
        /*0010*/ 	.word	index@($_Z7fractaliiPh$__internal_accurate_pow)
        /*0014*/ 	.word	0x00000000


	//----- nvinfo : EIATTR_FRAME_SIZE
	.align		4
.L_3:
        /*0018*/ 	.byte	0x04, 0x11
        /*001a*/ 	.short	(.L_5 - .L_4)
	.align		4
.L_4:
        /*001c*/ 	.word	index@($__internal_0_$__cuda_sm20_div_rn_f64_full)
        /*0020*/ 	.word	0x00000000


	//----- nvinfo : EIATTR_FRAME_SIZE
	.align		4
.L_5:
        /*0024*/ 	.byte	0x04, 0x11
        /*0026*/ 	.short	(.L_7 - .L_6)
	.align		4
.L_6:
        /*0028*/ 	.word	index@(_Z7fractaliiPh)
        /*002c*/ 	.word	0x00000000


	//----- nvinfo : EIATTR_MIN_STACK_SIZE
	.align		4
.L_7:
        /*0030*/ 	.byte	0x04, 0x12
        /*0032*/ 	.short	(.L_9 - .L_8)
	.align		4
.L_8:
        /*0034*/ 	.word	index@(_Z7fractaliiPh)
        /*0038*/ 	.word	0x00000000
.L_9:


//--------------------- .nv.compat                --------------------------
	.section	.nv.compat,"",@"SHT_CUDA_COMPAT_INFO"
	.align	4
        /*0000*/ 	.byte	0x02, 0x09, 0x00, 0x00, 0x02, 0x02, 0x01, 0x00, 0x02, 0x05, 0x05, 0x00, 0x03, 0x07, 0x01, 0x01
        /*0010*/ 	.byte	0x02, 0x03, 0x00, 0x00, 0x02, 0x06, 0x01, 0x00, 0x04, 0x0b, 0x08, 0x00, 0x01, 0x00, 0x00, 0x00
        /*0020*/ 	.byte	0x00, 0x00, 0x00, 0x00


//--------------------- .nv.info._Z7fractaliiPh   --------------------------
	.section	.nv.info._Z7fractaliiPh,"",@"SHT_CUDA_INFO"
	.sectionflags	@""
	.align	4


	//----- nvinfo : EIATTR_CUDA_API_VERSION
	.align		4
        /*0000*/ 	.byte	0x04, 0x37
        /*0002*/ 	.short	(.L_11 - .L_10)
.L_10:
        /*0004*/ 	.word	0x00000082


	//----- nvinfo : EIATTR_KPARAM_INFO
	.align		4
.L_11:
        /*0008*/ 	.byte	0x04, 0x17
        /*000a*/ 	.short	(.L_13 - .L_12)
.L_12:
        /*000c*/ 	.word	0x00000000
        /*0010*/ 	.short	0x0002
        /*0012*/ 	.short	0x0008
        /*0014*/ 	.byte	0x00, 0xf5, 0x21, 0x00


	//----- nvinfo : EIATTR_KPARAM_INFO
	.align		4
.L_13:
        /*0018*/ 	.byte	0x04, 0x17
        /*001a*/ 	.short	(.L_15 - .L_14)
.L_14:
        /*001c*/ 	.word	0x00000000
        /*0020*/ 	.short	0x0001
        /*0022*/ 	.short	0x0004
        /*0024*/ 	.byte	0x00, 0xf0, 0x11, 0x00


	//----- nvinfo : EIATTR_KPARAM_INFO
	.align		4
.L_15:
        /*0028*/ 	.byte	0x04, 0x17
        /*002a*/ 	.short	(.L_17 - .L_16)
.L_16:
        /*002c*/ 	.word	0x00000000
        /*0030*/ 	.short	0x0000
        /*0032*/ 	.short	0x0000
        /*0034*/ 	.byte	0x00, 0xf0, 0x11, 0x00


	//----- nvinfo : EIATTR_SPARSE_MMA_MASK
	.align		4
.L_17:
        /*0038*/ 	.byte	0x03, 0x50
        /*003a*/ 	.short	0x0000


	//----- nvinfo : EIATTR_MAXREG_COUNT
	.align		4
        /*003c*/ 	.byte	0x03, 0x1b
        /*003e*/ 	.short	0x00ff


	//----- nvinfo : EIATTR_MERCURY_ISA_VERSION
	.align		4
        /*0040*/ 	.byte	0x03, 0x5f
        /*0042*/ 	.short	0x0101


	//----- nvinfo : EIATTR_VRC_CTA_INIT_COUNT
	.align		4
        /*0044*/ 	.byte	0x02, 0x4a
	.zero		1
	.zero		1


	//----- nvinfo : EIATTR_EXIT_INSTR_OFFSETS
	.align		4
        /*0048*/ 	.byte	0x04, 0x1c
        /*004a*/ 	.short	(.L_19 - .L_18)


	//   ....[0]....
.L_18:
        /*004c*/ 	.word	0x000000c0


	//   ....[1]....
        /*0050*/ 	.word	0x00000970


	//----- nvinfo : EIATTR_CRS_STACK_SIZE
	.align		4
.L_19:
        /*0054*/ 	.byte	0x04, 0x1e
        /*0056*/ 	.short	(.L_21 - .L_20)
.L_20:
        /*0058*/ 	.word	0x00000000


	//----- nvinfo : EIATTR_CBANK_PARAM_SIZE
	.align		4
.L_21:
        /*005c*/ 	.byte	0x03, 0x19
        /*005e*/ 	.short	0x0010


	//----- nvinfo : EIATTR_PARAM_CBANK
	.align		4
        /*0060*/ 	.byte	0x04, 0x0a
        /*0062*/ 	.short	(.L_23 - .L_22)
	.align		4
.L_22:
        /*0064*/ 	.word	index@(.nv.constant0._Z7fractaliiPh)
        /*0068*/ 	.short	0x0380
        /*006a*/ 	.short	0x0010


	//----- nvinfo : EIATTR_SW_WAR
	.align		4
.L_23:
        /*006c*/ 	.byte	0x04, 0x36
        /*006e*/ 	.short	(.L_25 - .L_24)
.L_24:
        /*0070*/ 	.word	0x00000008
.L_25:


//--------------------- .nv.callgraph             --------------------------
	.section	.nv.callgraph,"",@"SHT_CUDA_CALLGRAPH"
	.align	4
	.sectionentsize	8
	.align		4
        /*0000*/ 	.word	0x00000000
	.align		4
        /*0004*/ 	.word	0xffffffff
	.align		4
        /*0008*/ 	.word	0x00000000
	.align		4
        /*000c*/ 	.word	0xfffffffe
	.align		4
        /*0010*/ 	.word	0x00000000
	.align		4
        /*0014*/ 	.word	0xfffffffd
	.align		4
        /*0018*/ 	.word	0x00000000
	.align		4
        /*001c*/ 	.word	0xfffffffc


//--------------------- .text._Z7fractaliiPh      --------------------------
	.section	.text._Z7fractaliiPh,"ax",@progbits
	.align	128
        .global         _Z7fractaliiPh
        .type           _Z7fractaliiPh,@function
        .size           _Z7fractaliiPh,(.L_x_13 - _Z7fractaliiPh)
        .other          _Z7fractaliiPh,@"STO_CUDA_ENTRY STV_DEFAULT"
_Z7fractaliiPh:
.text._Z7fractaliiPh:
[----:B------:R-:W-:Y:S01]  /*0000*/  LDC R1, c[0x0][0x37c] ;  /* 0x0000df00ff017b82 */ /* 0x000fe20000000800 */
[----:B------:R-:W0:Y:S07]  /*0010*/  S2R R4, SR_TID.X ;  /* 0x0000000000047919 */ /* 0x000e2e0000002100 */
[----:B------:R-:W0:Y:S01]  /*0020*/  S2UR UR6, SR_CTAID.X ;  /* 0x00000000000679c3 */ /* 0x000e220000002500 */
[----:B------:R-:W1:Y:S01]  /*0030*/  LDCU.64 UR4, c[0x0][0x380] ;  /* 0x00007000ff0477ac */ /* 0x000e620008000a00 */
[----:B------:R-:W-:-:S06]  /*0040*/  IMAD.MOV.U32 R5, RZ, RZ, RZ ;  /* 0x000000ffff057224 */ /* 0x000fcc00078e00ff */
[----:B------:R-:W0:Y:S01]  /*0050*/  LDC R3, c[0x0][0x360] ;  /* 0x0000d800ff037b82 */ /* 0x000e220000000800 */
[----:B-1----:R-:W-:-:S04]  /*0060*/  UIMAD UR4, UR4, UR4, URZ ;  /* 0x00000004040472a4 */ /* 0x002fc8000f8e02ff */
[----:B------:R-:W-:Y:S01]  /*0070*/  UIMAD UR5, UR4, UR5, URZ ;  /* 0x00000005040572a4 */ /* 0x000fe2000f8e02ff */
[----:B0-----:R-:W-:-:S03]  /*0080*/  IMAD.WIDE.U32 R4, R3, UR6, R4 ;  /* 0x0000000603047c25 */ /* 0x001fc6000f8e0004 */
[----:B------:R-:W-:Y:S02]  /*0090*/  USHF.R.S32.HI UR6, URZ, 0x1f, UR5 ;  /* 0x0000001fff067899 */ /* 0x000fe40008011405 */
[----:B------:R-:W-:-:S04]  /*00a0*/  ISETP.GE.U32.AND P0, PT, R4, UR5, PT ;  /* 0x0000000504007c0c */ /* 0x000fc8000bf06070 */
[----:B------:R-:W-:-:S13]  /*00b0*/  ISETP.GE.AND.EX P0, PT, R5, UR6, PT, P0 ;  /* 0x0000000605007c0c */ /* 0x000fda000bf06300 */
[----:B------:R-:W-:Y:S05]  /*00c0*/  @P0 EXIT ;  /* 0x000000000000094d */ /* 0x000fea0003800000 */
[----:B------:R-:W0:Y:S01]  /*00d0*/  I2F.U32.RP R0, UR4 ;  /* 0x0000000400007d06 */ /* 0x000e220008209000 */
[----:B------:R-:W-:Y:S01]  /*00e0*/  IMAD R7, RZ, RZ, -UR4 ;  /* 0x80000004ff077e24 */ /* 0x000fe2000f8e02ff */
[----:B------:R-:W-:Y:S01]  /*00f0*/  ISETP.NE.U32.AND P2, PT, RZ, UR4, PT ;  /* 0x00000004ff007c0c */ /* 0x000fe2000bf45070 */
[----:B------:R-:W-:Y:S01]  /*0100*/  IMAD.MOV.U32 R2, RZ, RZ, RZ ;  /* 0x000000ffff027224 */ /* 0x000fe200078e00ff */
[----:B------:R-:W-:Y:S04]  /*0110*/  BSSY.RECONVERGENT B0, `(.L_x_0) ;  /* 0x0000012000007945 */ /* 0x000fe80003800200 */
[----:B0-----:R-:W0:Y:S02]  /*0120*/  MUFU.RCP R0, R0 ;  /* 0x0000000000007308 */ /* 0x001e240000001000 */
[----:B0-----:R-:W-:Y:S01]  /*0130*/  VIADD R3, R0, 0xffffffe ;  /* 0x0ffffffe00037836 */ /* 0x001fe20000000000 */
[----:B------:R-:W-:-:S05]  /*0140*/  MOV R0, 0x230 ;  /* 0x0000023000007802 */ /* 0x000fca0000000f00 */
[----:B------:R-:W0:Y:S02]  /*0150*/  F2I.FTZ.U32.TRUNC.NTZ R3, R3 ;  /* 0x0000000300037305 */ /* 0x000e24000021f000 */
[----:B0-----:R-:W-:-:S04]  /*0160*/  IMAD R7, R7, R3, RZ ;  /* 0x0000000307077224 */ /* 0x001fc800078e02ff */
[----:B------:R-:W-:-:S06]  /*0170*/  IMAD.HI.U32 R7, R3, R7, R2 ;  /* 0x0000000703077227 */ /* 0x000fcc00078e0002 */
[----:B------:R-:W-:-:S04]  /*0180*/  IMAD.HI.U32 R2, R7, R4, RZ ;  /* 0x0000000407027227 */ /* 0x000fc800078e00ff */
[----:B------:R-:W-:-:S04]  /*0190*/  IMAD.MOV R7, RZ, RZ, -R2 ;  /* 0x000000ffff077224 */ /* 0x000fc800078e0a02 */
[----:B------:R-:W-:-:S05]  /*01a0*/  IMAD R6, R7, UR4, R4 ;  /* 0x0000000407067c24 */ /* 0x000fca000f8e0204 */
[----:B------:R-:W-:-:S13]  /*01b0*/  ISETP.GE.U32.AND P0, PT, R6, UR4, PT ;  /* 0x0000000406007c0c */ /* 0x000fda000bf06070 */
[----:B------:R-:W-:Y:S02]  /*01c0*/  @P0 VIADD R6, R6, -UR4 ;  /* 0x8000000406060c36 */ /* 0x000fe40008000000 */
[----:B------:R-:W-:-:S03]  /*01d0*/  @P0 VIADD R2, R2, 0x1 ;  /* 0x0000000102020836 */ /* 0x000fc60000000000 */
[----:B------:R-:W-:-:S13]  /*01e0*/  ISETP.GE.U32.AND P1, PT, R6, UR4, PT ;  /* 0x0000000406007c0c */ /* 0x000fda000bf26070 */
[----:B------:R-:W-:Y:S02]  /*01f0*/  @P1 IADD3 R2, PT, PT, R2, 0x1, RZ ;  /* 0x0000000102021810 */ /* 0x000fe40007ffe0ff */
[----:B------:R-:W-:-:S04]  /*0200*/  @!P2 LOP3.LUT R2, RZ, UR4, RZ, 0x33, !PT ;  /* 0x00000004ff02ac12 */ /* 0x000fc8000f8e33ff */
[----:B------:R0:W1:Y:S03]  /*0210*/  I2F.F64.U32 R6, R2 ;  /* 0x0000000200067312 */ /* 0x0000660000201800 */
[----:B01----:R-:W-:Y:S05]  /*0220*/  CALL.REL.NOINC `($_Z7fractaliiPh$__internal_accurate_pow) ;  /* 0x0000000c00507944 */ /* 0x003fea0003c00000 */
[----:B------:R-:W-:Y:S05]  /*0230*/  BSYNC.RECONVERGENT B0 ;  /* 0x0000000000007941 */ /* 0x000fea0003800200 */
.L_x_0:
[----:B------:R-:W0:Y:S01]  /*0240*/  LDC R5, c[0x0][0x380] ;  /* 0x0000e000ff057b82 */ /* 0x000e220000000800 */
[----:B------:R-:W-:Y:S01]  /*0250*/  IMAD.MOV.U32 R6, RZ, RZ, 0x1 ;  /* 0x00000001ff067424 */ /* 0x000fe200078e00ff */
[----:B------:R-:W-:Y:S01]  /*0260*/  IABS R14, R4 ;  /* 0x00000004000e7213 */ /* 0x000fe20000000000 */
[----:B------:R-:W-:Y:S01]  /*0270*/  UMOV UR6, 0x928e0c9e ;  /* 0x928e0c9e00067882 */ /* 0x000fe20000000000 */
[----:B------:R-:W-:Y:S01]  /*0280*/  UMOV UR7, 0x3f68e757 ;  /* 0x3f68e75700077882 */ /* 0x000fe20000000000 */
[----:B------:R-:W-:Y:S01]  /*0290*/  ISETP.LT.U32.AND P0, PT, R4, UR4, PT ;  /* 0x0000000404007c0c */ /* 0x000fe2000bf01070 */
[----:B------:R-:W-:Y:S01]  /*02a0*/  DMUL R10, R10, UR6 ;  /* 0x000000060a0a7c28 */ /* 0x000fe20008000000 */
[----:B------:R-:W-:Y:S01]  /*02b0*/  UMOV UR4, 0x1c3c295a ;  /* 0x1c3c295a00047882 */ /* 0x000fe20000000000 */
[----:B------:R-:W-:Y:S01]  /*02c0*/  UMOV UR5, 0x3fac97e8 ;  /* 0x3fac97e800057882 */ /* 0x000fe20000000000 */
[----:B------:R-:W-:Y:S01]  /*02d0*/  UMOV UR6, 0xfff50fae ;  /* 0xfff50fae00067882 */ /* 0x000fe20000000000 */
[----:B------:R-:W-:Y:S01]  /*02e0*/  UMOV UR7, 0x3fe562cd ;  /* 0x3fe562cd00077882 */ /* 0x000fe20000000000 */
[----:B------:R-:W-:Y:S01]  /*02f0*/  BSSY.RECONVERGENT B0, `(.L_x_1) ;  /* 0x0000031000007945 */ /* 0x000fe20003800200 */
[----:B0-----:R-:W-:Y:S01]  /*0300*/  IABS R0, R5 ;  /* 0x0000000500007213 */ /* 0x001fe20000000000 */
[----:B------:R-:W0:Y:S08]  /*0310*/  I2F.F64 R26, R5 ;  /* 0x00000005001a7312 */ /* 0x000e300000201c00 */
[----:B------:R-:W1:Y:S08]  /*0320*/  I2F.RP R3, R0 ;  /* 0x0000000000037306 */ /* 0x000e700000209400 */
[----:B0-----:R-:W0:Y:S08]  /*0330*/  MUFU.RCP64H R7, R27 ;  /* 0x0000001b00077308 */ /* 0x001e300000001800 */
[----:B-1----:R-:W1:Y:S01]  /*0340*/  MUFU.RCP R3, R3 ;  /* 0x0000000300037308 */ /* 0x002e620000001000 */
[----:B0-----:R-:W-:Y:S01]  /*0350*/  DFMA R8, -R26, R6, 1 ;  /* 0x3ff000001a08742b */ /* 0x001fe20000000106 */
[----:B-1----:R-:W-:-:S07]  /*0360*/  VIADD R12, R3, 0xffffffe ;  /* 0x0ffffffe030c7836 */ /* 0x002fce0000000000 */
[----:B------:R-:W-:Y:S01]  /*0370*/  DFMA R8, R8, R8, R8 ;  /* 0x000000080808722b */ /* 0x000fe20000000008 */
[----:B------:R0:W1:Y:S07]  /*0380*/  F2I.FTZ.U32.TRUNC.NTZ R13, R12 ;  /* 0x0000000c000d7305 */ /* 0x00006e000021f000 */
[----:B------:R-:W-:Y:S01]  /*0390*/  DFMA R8, R6, R8, R6 ;  /* 0x000000080608722b */ /* 0x000fe20000000006 */
[----:B0-----:R-:W-:-:S07]  /*03a0*/  IMAD.MOV.U32 R12, RZ, RZ, RZ ;  /* 0x000000ffff0c7224 */ /* 0x001fce00078e00ff */
[----:B------:R-:W-:Y:S01]  /*03b0*/  DFMA R6, -R26, R8, 1 ;  /* 0x3ff000001a06742b */ /* 0x000fe20000000108 */
[----:B-1----:R-:W-:-:S04]  /*03c0*/  IMAD.MOV R15, RZ, RZ, -R13 ;  /* 0x000000ffff0f7224 */ /* 0x002fc800078e0a0d */
[----:B------:R-:W-:-:S03]  /*03d0*/  IMAD R15, R15, R0, RZ ;  /* 0x000000000f0f7224 */ /* 0x000fc600078e02ff */
[----:B------:R-:W-:Y:S01]  /*03e0*/  DFMA R6, R8, R6, R8 ;  /* 0x000000060806722b */ /* 0x000fe20000000008 */
[----:B------:R-:W-:Y:S01]  /*03f0*/  IMAD.HI.U32 R3, R13, R15, R12 ;  /* 0x0000000f0d037227 */ /* 0x000fe200078e000c */
[----:B------:R-:W-:Y:S02]  /*0400*/  FSEL R12, R10, -8.9645702601708794954e-28, !P0 ;  /* 0x928e0c9e0a0c7808 */ /* 0x000fe40004000000 */
[----:B------:R-:W-:Y:S01]  /*0410*/  FSEL R13, R11, 0.90977996587753295898, !P0 ;  /* 0x3f68e7570b0d7808 */ /* 0x000fe20004000000 */
[----:B------:R-:W-:-:S04]  /*0420*/  IMAD.MOV.U32 R15, RZ, RZ, R14 ;  /* 0x000000ffff0f7224 */ /* 0x000fc800078e000e */
[----:B------:R-:W-:Y:S01]  /*0430*/  IMAD.HI.U32 R3, R3, R15, RZ ;  /* 0x0000000f03037227 */ /* 0x000fe200078e00ff */
[----:B------:R-:W-:-:S03]  /*0440*/  DADD R16, R12, R12 ;  /* 0x000000000c107229 */ /* 0x000fc6000000000c */
[----:B------:R-:W-:-:S04]  /*0450*/  IMAD.MOV R10, RZ, RZ, -R3 ;  /* 0x000000ffff0a7224 */ /* 0x000fc800078e0a03 */
[----:B------:R-:W-:Y:S01]  /*0460*/  IMAD R15, R0, R10, R15 ;  /* 0x0000000a000f7224 */ /* 0x000fe200078e020f */
[----:B------:R-:W-:-:S04]  /*0470*/  DMUL R8, R16, R6 ;  /* 0x0000000610087228 */ /* 0x000fc80000000000 */
[----:B------:R-:W-:-:S04]  /*0480*/  ISETP.GT.U32.AND P1, PT, R0, R15, PT ;  /* 0x0000000f0000720c */ /* 0x000fc80003f24070 */
[----:B------:R-:W-:-:S08]  /*0490*/  DFMA R10, -R26, R8, R16 ;  /* 0x000000081a0a722b */ /* 0x000fd00000000110 */
[----:B------:R-:W-:Y:S01]  /*04a0*/  DFMA R6, R6, R10, R8 ;  /* 0x0000000a0606722b */ /* 0x000fe20000000008 */
[----:B------:R-:W-:Y:S01]  /*04b0*/  @!P1 IMAD.IADD R15, R15, 0x1, -R0 ;  /* 0x000000010f0f9824 */ /* 0x000fe200078e0a00 */
[----:B------:R-:W-:Y:S02]  /*04c0*/  @!P1 IADD3 R3, PT, PT, R3, 0x1, RZ ;  /* 0x0000000103039810 */ /* 0x000fe40007ffe0ff */
[----:B------:R-:W-:Y:S02]  /*04d0*/  ISETP.NE.AND P1, PT, R5, RZ, PT ;  /* 0x000000ff0500720c */ /* 0x000fe40003f25270 */
[----:B------:R-:W-:Y:S01]  /*04e0*/  ISETP.GE.U32.AND P0, PT, R15, R0, PT ;  /* 0x000000000f00720c */ /* 0x000fe20003f06070 */
[C---:B------:R-:W-:Y:S01]  /*04f0*/  DADD R14, -R12.reuse, -UR4 ;  /* 0x800000040c0e7e29 */ /* 0x040fe20008000100 */
[----:B------:R-:W-:Y:S01]  /*0500*/  LOP3.LUT R0, R4, R5, RZ, 0x3c, !PT ;  /* 0x0000000504007212 */ /* 0x000fe200078e3cff */
[----:B------:R-:W-:-:S03]  /*0510*/  DADD R12, -R12, -UR6 ;  /* 0x800000060c0c7e29 */ /* 0x000fc60008000100 */
[----:B------:R-:W-:Y:S01]  /*0520*/  ISETP.GE.AND P2, PT, R0, RZ, PT ;  /* 0x000000ff0000720c */ /* 0x000fe20003f46270 */
[----:B------:R-:W-:-:S06]  /*0530*/  FFMA R0, RZ, R27, R7 ;  /* 0x0000001bff007223 */ /* 0x000fcc0000000007 */
[----:B------:R-:W-:Y:S01]  /*0540*/  @P0 VIADD R3, R3, 0x1 ;  /* 0x0000000103030836 */ /* 0x000fe20000000000 */
[----:B------:R-:W-:-:S05]  /*0550*/  FSETP.GT.AND P0, PT, |R0|, 1.469367938527859385e-39, PT ;  /* 0x001000000000780b */ /* 0x000fca0003f04200 */
[----:B------:R-:W-:Y:S01]  /*0560*/  @!P2 IMAD.MOV R3, RZ, RZ, -R3 ;  /* 0x000000ffff03a224 */ /* 0x000fe200078e0a03 */
[----:B------:R-:W-:Y:S02]  /*0570*/  @!P1 LOP3.LUT R3, RZ, R5, RZ, 0x33, !PT ;  /* 0x00000005ff039212 */ /* 0x000fe400078e33ff */
[----:B------:R-:W-:-:S03]  /*0580*/  FSETP.GEU.AND P1, PT, |R17|, 6.5827683646048100446e-37, PT ;  /* 0x036000001100780b */ /* 0x000fc60003f2e200 */
[----:B------:R-:W-:-:S04]  /*0590*/  IMAD.MOV R0, RZ, RZ, -R3 ;  /* 0x000000ffff007224 */ /* 0x000fc800078e0a03 */
[----:B------:R-:W-:-:S06]  /*05a0*/  IMAD R4, R5, R0, R4 ;  /* 0x0000000005047224 */ /* 0x000fcc00078e0204 */
[----:B------:R-:W-:Y:S05]  /*05b0*/  @P0 BRA P1, `(.L_x_2) ;  /* 0x0000000000100947 */ /* 0x000fea0000800000 */
[----:B------:R-:W-:-:S07]  /*05c0*/  MOV R0, 0x5e0 ;  /* 0x000005e000007802 */ /* 0x000fce0000000f00 */
[----:B------:R-:W-:Y:S05]  /*05d0*/  CALL.REL.NOINC `($__internal_0_$__cuda_sm20_div_rn_f64_full) ;  /* 0x0000000000e87944 */ /* 0x000fea0003c00000 */
[----:B------:R-:W-:Y:S02]  /*05e0*/  IMAD.MOV.U32 R6, RZ, RZ, R18 ;  /* 0x000000ffff067224 */ /* 0x000fe400078e0012 */
[----:B------:R-:W-:-:S07]  /*05f0*/  IMAD.MOV.U32 R7, RZ, RZ, R19 ;  /* 0x000000ffff077224 */ /* 0x000fce00078e0013 */
.L_x_2:
[----:B------:R-:W-:Y:S05]  /*0600*/  BSYNC.RECONVERGENT B0 ;  /* 0x0000000000007941 */ /* 0x000fea0003800200 */
.L_x_1:
[----:B------:R-:W0:Y:S01]  /*0610*/  LDC R5, c[0x0][0x380] ;  /* 0x0000e000ff057b82 */ /* 0x000e220000000800 */
[----:B------:R-:W-:Y:S01]  /*0620*/  MOV R8, RZ ;  /* 0x000000ff00087202 */ /* 0x000fe20000000f00 */
[----:B------:R-:W-:Y:S01]  /*0630*/  BSSY.RECONVERGENT B0, `(.L_x_3) ;  /* 0x000002d000007945 */ /* 0x000fe20003800200 */
[----:B------:R-:W-:Y:S01]  /*0640*/  ISETP.GE.AND P1, PT, R3, RZ, PT ;  /* 0x000000ff0300720c */ /* 0x000fe20003f26270 */
[----:B------:R-:W1:Y:S01]  /*0650*/  LDCU.64 UR4, c[0x0][0x358] ;  /* 0x00006b00ff0477ac */ /* 0x000e620008000a00 */
[----:B0-----:R-:W-:Y:S02]  /*0660*/  IABS R11, R5 ;  /* 0x00000005000b7213 */ /* 0x001fe40000000000 */
[----:B------:R-:W-:Y:S02]  /*0670*/  ISETP.NE.AND P2, PT, R5, RZ, PT ;  /* 0x000000ff0500720c */ /* 0x000fe40003f45270 */
[----:B------:R-:W0:Y:S08]  /*0680*/  I2F.RP R10, R11 ;  /* 0x0000000b000a7306 */ /* 0x000e300000209400 */
[----:B0-----:R-:W0:Y:S02]  /*0690*/  MUFU.RCP R10, R10 ;  /* 0x0000000a000a7308 */ /* 0x001e240000001000 */
[----:B0-----:R-:W-:-:S06]  /*06a0*/  VIADD R16, R10, 0xffffffe ;  /* 0x0ffffffe0a107836 */ /* 0x001fcc0000000000 */
[----:B------:R-:W0:Y:S02]  /*06b0*/  F2I.FTZ.U32.TRUNC.NTZ R9, R16 ;  /* 0x0000001000097305 */ /* 0x000e24000021f000 */
[----:B0-----:R-:W-:-:S04]  /*06c0*/  IMAD.MOV R0, RZ, RZ, -R9 ;  /* 0x000000ffff007224 */ /* 0x001fc800078e0a09 */
[----:B------:R-:W-:Y:S01]  /*06d0*/  IMAD R17, R0, R11, RZ ;  /* 0x0000000b00117224 */ /* 0x000fe200078e02ff */
[----:B------:R-:W-:Y:S01]  /*06e0*/  IABS R0, R3 ;  /* 0x0000000300007213 */ /* 0x000fe20000000000 */
[----:B------:R-:W-:Y:S02]  /*06f0*/  IMAD.MOV.U32 R3, RZ, RZ, 0x100 ;  /* 0x00000100ff037424 */ /* 0x000fe400078e00ff */
[----:B------:R-:W-:-:S04]  /*0700*/  IMAD.HI.U32 R17, R9, R17, R8 ;  /* 0x0000001109117227 */ /* 0x000fc800078e0008 */
[----:B------:R-:W-:-:S04]  /*0710*/  IMAD.MOV.U32 R8, RZ, RZ, R0 ;  /* 0x000000ffff087224 */ /* 0x000fc800078e0000 */
[----:B------:R-:W-:-:S04]  /*0720*/  IMAD.HI.U32 R0, R17, R8, RZ ;  /* 0x0000000811007227 */ /* 0x000fc800078e00ff */
[----:B------:R-:W-:-:S04]  /*0730*/  IMAD.MOV R9, RZ, RZ, -R0 ;  /* 0x000000ffff097224 */ /* 0x000fc800078e0a00 */
[----:B------:R-:W-:-:S05]  /*0740*/  IMAD R0, R11, R9, R8 ;  /* 0x000000090b007224 */ /* 0x000fca00078e0208 */
[----:B------:R-:W-:-:S13]  /*0750*/  ISETP.GT.U32.AND P0, PT, R11, R0, PT ;  /* 0x000000000b00720c */ /* 0x000fda0003f04070 */
[----:B------:R-:W-:-:S05]  /*0760*/  @!P0 IMAD.IADD R0, R0, 0x1, -R11 ;  /* 0x0000000100008824 */ /* 0x000fca00078e0a0b */
[----:B------:R-:W-:-:S13]  /*0770*/  ISETP.GT.U32.AND P0, PT, R11, R0, PT ;  /* 0x000000000b00720c */ /* 0x000fda0003f04070 */
[----:B------:R-:W-:Y:S02]  /*0780*/  @!P0 IMAD.IADD R0, R0, 0x1, -R11 ;  /* 0x0000000100008824 */ /* 0x000fe400078e0a0b */
[----:B------:R-:W0:Y:S02]  /*0790*/  I2F.F64.U32 R10, R4 ;  /* 0x00000004000a7312 */ /* 0x000e240000201800 */
[----:B------:R-:W-:Y:S01]  /*07a0*/  @!P1 IMAD.MOV R0, RZ, RZ, -R0 ;  /* 0x000000ffff009224 */ /* 0x000fe200078e0a00 */
[----:B------:R-:W-:-:S05]  /*07b0*/  @!P2 LOP3.LUT R0, RZ, R5, RZ, 0x33, !PT ;  /* 0x00000005ff00a212 */ /* 0x000fca00078e33ff */
[----:B------:R-:W2:Y:S01]  /*07c0*/  I2F.F64 R8, R0 ;  /* 0x0000000000087312 */ /* 0x000ea20000201c00 */
[-C--:B0-----:R-:W-:Y:S02]  /*07d0*/  DFMA R14, R10, R6.reuse, R14 ;  /* 0x000000060a0e722b */ /* 0x081fe4000000000e */
[----:B--2---:R-:W-:-:S08]  /*07e0*/  DFMA R12, R8, R6, R12 ;  /* 0x00000006080c722b */ /* 0x004fd0000000000c */
[----:B------:R-:W-:Y:S01]  /*07f0*/  MOV R8, R14 ;  /* 0x0000000e00087202 */ /* 0x000fe20000000f00 */
[----:B------:R-:W-:Y:S02]  /*0800*/  IMAD.MOV.U32 R9, RZ, RZ, R15 ;  /* 0x000000ffff097224 */ /* 0x000fe400078e000f */
[----:B------:R-:W-:Y:S02]  /*0810*/  IMAD.MOV.U32 R6, RZ, RZ, R12 ;  /* 0x000000ffff067224 */ /* 0x000fe400078e000c */
[----:B-1----:R-:W-:-:S07]  /*0820*/  IMAD.MOV.U32 R7, RZ, RZ, R13 ;  /* 0x000000ffff077224 */ /* 0x002fce00078e000d */
.L_x_4:
[----:B------:R-:W-:Y:S01]  /*0830*/  DMUL R10, R6, R6 ;  /* 0x00000006060a7228 */ /* 0x000fe20000000000 */
[----:B------:R-:W-:-:S07]  /*0840*/  ISETP.GT.U32.AND P1, PT, R3, 0x1, PT ;  /* 0x000000010300780c */ /* 0x000fce0003f24070 */
[CCC-:B------:R-:W-:Y:S02]  /*0850*/  DFMA R16, R8.reuse, R8.reuse, -R10.reuse ;  /* 0x000000080810722b */ /* 0x1c0fe4000000080a */
[C---:B------:R-:W-:Y:S02]  /*0860*/  DFMA R10, R8.reuse, R8, R10 ;  /* 0x00000008080a722b */ /* 0x040fe4000000000a */
[----:B------:R-:W-:-:S04]  /*0870*/  DADD R8, R8, R8 ;  /* 0x0000000008087229 */ /* 0x000fc80000000008 */
[----:B------:R-:W-:Y:S02]  /*0880*/  DADD R16, R14, R16 ;  /* 0x000000000e107229 */ /* 0x000fe40000000010 */
[----:B------:R-:W-:Y:S01]  /*0890*/  DSETP.GTU.AND P0, PT, R10, 5, PT ;  /* 0x401400000a00742a */ /* 0x000fe20003f0c000 */
[----:B------:R-:W-:Y:S01]  /*08a0*/  VIADD R11, R3, 0xffffffff ;  /* 0xffffffff030b7836 */ /* 0x000fe20000000000 */
[----:B------:R-:W-:-:S03]  /*08b0*/  DFMA R6, R8, R6, R12 ;  /* 0x000000060806722b */ /* 0x000fc6000000000c */
[----:B------:R-:W-:-:S03]  /*08c0*/  IMAD.MOV.U32 R3, RZ, RZ, R11 ;  /* 0x000000ffff037224 */ /* 0x000fc600078e000b */
[----:B------:R-:W-:Y:S01]  /*08d0*/  IMAD.MOV.U32 R8, RZ, RZ, R16 ;  /* 0x000000ffff087224 */ /* 0x000fe200078e0010 */
[----:B------:R-:W-:-:S05]  /*08e0*/  MOV R9, R17 ;  /* 0x0000001100097202 */ /* 0x000fca0000000f00 */
[----:B------:R-:W-:Y:S05]  /*08f0*/  @!P0 BRA P1, `(.L_x_4) ;  /* 0xfffffffc00cc8947 */ /* 0x000fea000083ffff */
[----:B------:R-:W-:Y:S05]  /*0900*/  BSYNC.RECONVERGENT B0 ;  /* 0x0000000000007941 */ /* 0x000fea0003800200 */
.L_x_3:
[----:B------:R-:W0:Y:S01]  /*0910*/  LDCU.64 UR6, c[0x0][0x388] ;  /* 0x00007100ff0677ac */ /* 0x000e220008000a00 */
[----:B------:R-:W-:-:S04]  /*0920*/  IMAD R0, R2, R5, R0 ;  /* 0x0000000502007224 */ /* 0x000fc800078e0200 */
[----:B------:R-:W-:-:S05]  /*0930*/  IMAD R0, R0, R5, R4 ;  /* 0x0000000500007224 */ /* 0x000fca00078e0204 */
[----:B0-----:R-:W-:-:S04]  /*0940*/  IADD3 R2, P0, PT, R0, UR6, RZ ;  /* 0x0000000600027c10 */ /* 0x001fc8000ff1e0ff */
[----:B------:R-:W-:-:S05]  /*0950*/  LEA.HI.X.SX32 R3, R0, UR7, 0x1, P0 ;  /* 0x0000000700037c11 */ /* 0x000fca00080f0eff */
[----:B------:R-:W-:Y:S01]  /*0960*/  STG.E.U8 desc[UR4][R2.64], R11 ;  /* 0x0000000b02007986 */ /* 0x000fe2000c101104 */
[----:B------:R-:W-:Y:S05]  /*0970*/  EXIT ;  /* 0x000000000000794d */ /* 0x000fea0003800000 */
        .weak           $__internal_0_$__cuda_sm20_div_rn_f64_full
        .type           $__internal_0_$__cuda_sm20_div_rn_f64_full,@function
        .size           $__internal_0_$__cuda_sm20_div_rn_f64_full,($_Z7fractaliiPh$__internal_accurate_pow - $__internal_0_$__cuda_sm20_div_rn_f64_full)
$__internal_0_$__cuda_sm20_div_rn_f64_full:
[C---:B------:R-:W-:Y:S01]  /*0980*/  FSETP.GEU.AND P0, PT, |R27|.reuse, 1.469367938527859385e-39, PT ;  /* 0x001000001b00780b */ /* 0x040fe20003f0e200 */
[--C-:B------:R-:W-:Y:S01]  /*0990*/  IMAD.MOV.U32 R8, RZ, RZ, R26.reuse ;  /* 0x000000ffff087224 */ /* 0x100fe200078e001a */
[C---:B------:R-:W-:Y:S01]  /*09a0*/  LOP3.LUT R10, R27.reuse, 0x800fffff, RZ, 0xc0, !PT ;  /* 0x800fffff1b0a7812 */ /* 0x040fe200078ec0ff */
[----:B------:R-:W-:Y:S01]  /*09b0*/  IMAD.MOV.U32 R9, RZ, RZ, R27 ;  /* 0x000000ffff097224 */ /* 0x000fe200078e001b */
[----:B------:R-:W-:Y:S01]  /*09c0*/  MOV R24, 0x1ca00000 ;  /* 0x1ca0000000187802 */ /* 0x000fe20000000f00 */
[----:B------:R-:W-:Y:S01]  /*09d0*/  IMAD.MOV.U32 R7, RZ, RZ, R17 ;  /* 0x000000ffff077224 */ /* 0x000fe200078e0011 */
[----:B------:R-:W-:Y:S01]  /*09e0*/  LOP3.LUT R11, R10, 0x3ff00000, RZ, 0xfc, !PT ;  /* 0x3ff000000a0b7812 */ /* 0x000fe200078efcff */
[----:B------:R-:W-:Y:S01]  /*09f0*/  IMAD.MOV.U32 R10, RZ, RZ, R26 ;  /* 0x000000ffff0a7224 */ /* 0x000fe200078e001a */
[----:B------:R-:W-:Y:S01]  /*0a00*/  LOP3.LUT R26, R27, 0x7ff00000, RZ, 0xc0, !PT ;  /* 0x7ff000001b1a7812 */ /* 0x000fe200078ec0ff */
[----:B------:R-:W-:Y:S01]  /*0a10*/  IMAD.MOV.U32 R18, RZ, RZ, 0x1 ;  /* 0x00000001ff127424 */ /* 0x000fe200078e00ff */
[C---:B------:R-:W-:Y:S01]  /*0a20*/  FSETP.GEU.AND P2, PT, |R7|.reuse, 1.469367938527859385e-39, PT ;  /* 0x001000000700780b */ /* 0x040fe20003f4e200 */
[----:B------:R-:W-:Y:S01]  /*0a30*/  IMAD.MOV.U32 R6, RZ, RZ, R16 ;  /* 0x000000ffff067224 */ /* 0x000fe200078e0010 */
[----:B------:R-:W-:Y:S01]  /*0a40*/  LOP3.LUT R5, R7, 0x7ff00000, RZ, 0xc0, !PT ;  /* 0x7ff0000007057812 */ /* 0x000fe200078ec0ff */
[----:B------:R-:W-:Y:S01]  /*0a50*/  @!P0 DMUL R10, R8, 8.98846567431157953865e+307 ;  /* 0x7fe00000080a8828 */ /* 0x000fe20000000000 */
[----:B------:R-:W-:Y:S02]  /*0a60*/  BSSY.RECONVERGENT B1, `(.L_x_5) ;  /* 0x000004d000017945 */ /* 0x000fe40003800200 */
[----:B------:R-:W-:Y:S01]  /*0a70*/  ISETP.GE.U32.AND P1, PT, R5, R26, PT ;  /* 0x0000001a0500720c */ /* 0x000fe20003f26070 */
[----:B------:R-:W-:-:S02]  /*0a80*/  IMAD.MOV.U32 R25, RZ, RZ, R5 ;  /* 0x000000ffff197224 */ /* 0x000fc400078e0005 */
[----:B------:R-:W0:Y:S04]  /*0a90*/  MUFU.RCP64H R19, R11 ;  /* 0x0000000b00137308 */ /* 0x000e280000001800 */
[----:B------:R-:W-:Y:S01]  /*0aa0*/  @!P2 LOP3.LUT R20, R9, 0x7ff00000, RZ, 0xc0, !PT ;  /* 0x7ff000000914a812 */ /* 0x000fe200078ec0ff */
[----:B------:R-:W-:Y:S01]  /*0ab0*/  @!P2 IMAD.MOV.U32 R22, RZ, RZ, RZ ;  /* 0x000000ffff16a224 */ /* 0x000fe200078e00ff */
[----:B------:R-:W-:Y:S02]  /*0ac0*/  @!P0 LOP3.LUT R26, R11, 0x7ff00000, RZ, 0xc0, !PT ;  /* 0x7ff000000b1a8812 */ /* 0x000fe400078ec0ff */
[----:B------:R-:W-:-:S03]  /*0ad0*/  @!P2 ISETP.GE.U32.AND P3, PT, R5, R20, PT ;  /* 0x000000140500a20c */ /* 0x000fc60003f66070 */
[----:B------:R-:W-:Y:S01]  /*0ae0*/  VIADD R27, R26, 0xffffffff ;  /* 0xffffffff1a1b7836 */ /* 0x000fe20000000000 */
[----:B------:R-:W-:-:S04]  /*0af0*/  @!P2 SEL R21, R24, 0x63400000, !P3 ;  /* 0x634000001815a807 */ /* 0x000fc80005800000 */
[----:B------:R-:W-:Y:S01]  /*0b00*/  @!P2 LOP3.LUT R21, R21, 0x80000000, R7, 0xf8, !PT ;  /* 0x800000001515a812 */ /* 0x000fe200078ef807 */
[----:B0-----:R-:W-:-:S03]  /*0b10*/  DFMA R16, R18, -R10, 1 ;  /* 0x3ff000001210742b */ /* 0x001fc6000000080a */
[----:B------:R-:W-:-:S05]  /*0b20*/  @!P2 LOP3.LUT R23, R21, 0x100000, RZ, 0xfc, !PT ;  /* 0x001000001517a812 */ /* 0x000fca00078efcff */
[----:B------:R-:W-:-:S08]  /*0b30*/  DFMA R16, R16, R16, R16 ;  /* 0x000000101010722b */ /* 0x000fd00000000010 */
[----:B------:R-:W-:Y:S01]  /*0b40*/  DFMA R18, R18, R16, R18 ;  /* 0x000000101212722b */ /* 0x000fe20000000012 */
[----:B------:R-:W-:Y:S01]  /*0b50*/  SEL R17, R24, 0x63400000, !P1 ;  /* 0x6340000018117807 */ /* 0x000fe20004800000 */
[----:B------:R-:W-:-:S03]  /*0b60*/  IMAD.MOV.U32 R16, RZ, RZ, R6 ;  /* 0x000000ffff107224 */ /* 0x000fc600078e0006 */
[----:B------:R-:W-:-:S03]  /*0b70*/  LOP3.LUT R17, R17, 0x800fffff, R7, 0xf8, !PT ;  /* 0x800fffff11117812 */ /* 0x000fc600078ef807 */
[----:B------:R-:W-:-:S03]  /*0b80*/  DFMA R20, R18, -R10, 1 ;  /* 0x3ff000001214742b */ /* 0x000fc6000000080a */
[----:B------:R-:W-:-:S05]  /*0b90*/  @!P2 DFMA R16, R16, 2, -R22 ;  /* 0x400000001010a82b */ /* 0x000fca0000000816 */
[----:B------:R-:W-:-:S05]  /*0ba0*/  DFMA R18, R18, R20, R18 ;  /* 0x000000141212722b */ /* 0x000fca0000000012 */
[----:B------:R-:W-:-:S03]  /*0bb0*/  @!P2 LOP3.LUT R25, R17, 0x7ff00000, RZ, 0xc0, !PT ;  /* 0x7ff000001119a812 */ /* 0x000fc600078ec0ff */
[----:B------:R-:W-:Y:S02]  /*0bc0*/  DMUL R20, R18, R16 ;  /* 0x0000001012147228 */ /* 0x000fe40000000000 */
[----:B------:R-:W-:-:S05]  /*0bd0*/  VIADD R22, R25, 0xffffffff ;  /* 0xffffffff19167836 */ /* 0x000fca0000000000 */
[----:B------:R-:W-:Y:S01]  /*0be0*/  ISETP.GT.U32.AND P0, PT, R22, 0x7feffffe, PT ;  /* 0x7feffffe1600780c */ /* 0x000fe20003f04070 */
[----:B------:R-:W-:-:S03]  /*0bf0*/  DFMA R22, R20, -R10, R16 ;  /* 0x8000000a1416722b */ /* 0x000fc60000000010 */
[----:B------:R-:W-:-:S05]  /*0c00*/  ISETP.GT.U32.OR P0, PT, R27, 0x7feffffe, P0 ;  /* 0x7feffffe1b00780c */ /* 0x000fca0000704470 */
[----:B------:R-:W-:-:S08]  /*0c10*/  DFMA R22, R18, R22, R20 ;  /* 0x000000161216722b */ /* 0x000fd00000000014 */
[----:B------:R-:W-:Y:S05]  /*0c20*/  @P0 BRA `(.L_x_6) ;  /* 0x00000000006c0947 */ /* 0x000fea0003800000 */
[----:B------:R-:W-:-:S04]  /*0c30*/  LOP3.LUT R18, R9, 0x7ff00000, RZ, 0xc0, !PT ;  /* 0x7ff0000009127812 */ /* 0x000fc800078ec0ff */
[CC--:B------:R-:W-:Y:S02]  /*0c40*/  VIADDMNMX R6, R5.reuse, -R18.reuse, 0xb9600000, !PT ;  /* 0xb960000005067446 */ /* 0x0c0fe40007800912 */
[----:B------:R-:W-:Y:S02]  /*0c50*/  ISETP.GE.U32.AND P0, PT, R5, R18, PT ;  /* 0x000000120500720c */ /* 0x000fe40003f06070 */
[----:B------:R-:W-:Y:S01]  /*0c60*/  VIMNMX R5, PT, PT, R6, 0x46a00000, PT ;  /* 0x46a0000006057848 */ /* 0x000fe20003fe0100 */
[----:B------:R-:W-:Y:S01]  /*0c70*/  IMAD.MOV.U32 R6, RZ, RZ, RZ ;  /* 0x000000ffff067224 */ /* 0x000fe200078e00ff */
[----:B------:R-:W-:-:S05]  /*0c80*/  SEL R24, R24, 0x63400000, !P0 ;  /* 0x6340000018187807 */ /* 0x000fca0004000000 */
[----:B------:R-:W-:-:S05]  /*0c90*/  IMAD.IADD R5, R5, 0x1, -R24 ;  /* 0x0000000105057824 */ /* 0x000fca00078e0a18 */
[----:B------:R-:W-:-:S06]  /*0ca0*/  IADD3 R7, PT, PT, R5, 0x7fe00000, RZ ;  /* 0x7fe0000005077810 */ /* 0x000fcc0007ffe0ff */
[----:B------:R-:W-:-:S10]  /*0cb0*/  DMUL R18, R22, R6 ;  /* 0x0000000616127228 */ /* 0x000fd40000000000 */
[----:B------:R-:W-:-:S13]  /*0cc0*/  FSETP.GTU.AND P0, PT, |R19|, 1.469367938527859385e-39, PT ;  /* 0x001000001300780b */ /* 0x000fda0003f0c200 */
[----:B------:R-:W-:Y:S05]  /*0cd0*/  @P0 BRA `(.L_x_7) ;  /* 0x0000000000940947 */ /* 0x000fea0003800000 */
[----:B------:R-:W-:Y:S01]  /*0ce0*/  DFMA R10, R22, -R10, R16 ;  /* 0x8000000a160a722b */ /* 0x000fe20000000010 */
[----:B------:R-:W-:-:S09]  /*0cf0*/  IMAD.MOV.U32 R6, RZ, RZ, RZ ;  /* 0x000000ffff067224 */ /* 0x000fd200078e00ff */
[C---:B------:R-:W-:Y:S02]  /*0d00*/  FSETP.NEU.AND P0, PT, R11.reuse, RZ, PT ;  /* 0x000000ff0b00720b */ /* 0x040fe40003f0d000 */
[----:B------:R-:W-:-:S04]  /*0d10*/  LOP3.LUT R17, R11, 0x80000000, R9, 0x48, !PT ;  /* 0x800000000b117812 */ /* 0x000fc800078e4809 */
[----:B------:R-:W-:-:S07]  /*0d20*/  LOP3.LUT R7, R17, R7, RZ, 0xfc, !PT ;  /* 0x0000000711077212 */ /* 0x000fce00078efcff */
[----:B------:R-:W-:Y:S05]  /*0d30*/  @!P0 BRA `(.L_x_7) ;  /* 0x00000000007c8947 */ /* 0x000fea0003800000 */
[----:B------:R-:W-:Y:S01]  /*0d40*/  IMAD.MOV R9, RZ, RZ, -R5 ;  /* 0x000000ffff097224 */ /* 0x000fe200078e0a05 */
[----:B------:R-:W-:Y:S01]  /*0d50*/  DMUL.RP R6, R22, R6 ;  /* 0x0000000616067228 */ /* 0x000fe20000008000 */
[----:B------:R-:W-:Y:S01]  /*0d60*/  IMAD.MOV.U32 R8, RZ, RZ, RZ ;  /* 0x000000ffff087224 */ /* 0x000fe200078e00ff */
[----:B------:R-:W-:-:S05]  /*0d70*/  IADD3 R5, PT, PT, -R5, -0x43300000, RZ ;  /* 0xbcd0000005057810 */ /* 0x000fca0007ffe1ff */
[----:B------:R-:W-:-:S03]  /*0d80*/  DFMA R8, R18, -R8, R22 ;  /* 0x800000081208722b */ /* 0x000fc60000000016 */
[----:B------:R-:W-:-:S07]  /*0d90*/  LOP3.LUT R17, R7, R17, RZ, 0x3c, !PT ;  /* 0x0000001107117212 */ /* 0x000fce00078e3cff */
[----:B------:R-:W-:-:S04]  /*0da0*/  FSETP.NEU.AND P0, PT, |R9|, R5, PT ;  /* 0x000000050900720b */ /* 0x000fc80003f0d200 */
[----:B------:R-:W-:Y:S02]  /*0db0*/  FSEL R18, R6, R18, !P0 ;  /* 0x0000001206127208 */ /* 0x000fe40004000000 */
[----:B------:R-:W-:Y:S01]  /*0dc0*/  FSEL R19, R17, R19, !P0 ;  /* 0x0000001311137208 */ /* 0x000fe20004000000 */
[----:B------:R-:W-:Y:S06]  /*0dd0*/  BRA `(.L_x_7) ;  /* 0x0000000000547947 */ /* 0x000fec0003800000 */
.L_x_6:
[----:B------:R-:W-:-:S14]  /*0de0*/  DSETP.NAN.AND P0, PT, R6, R6, PT ;  /* 0x000000060600722a */ /* 0x000fdc0003f08000 */
[----:B------:R-:W-:Y:S05]  /*0df0*/  @P0 BRA `(.L_x_8) ;  /* 0x0000000000440947 */ /* 0x000fea0003800000 */
[----:B------:R-:W-:-:S14]  /*0e00*/  DSETP.NAN.AND P0, PT, R8, R8, PT ;  /* 0x000000080800722a */ /* 0x000fdc0003f08000 */
[----:B------:R-:W-:Y:S05]  /*0e10*/  @P0 BRA `(.L_x_9) ;  /* 0x0000000000300947 */ /* 0x000fea0003800000 */
[----:B------:R-:W-:Y:S01]  /*0e20*/  ISETP.NE.AND P0, PT, R25, R26, PT ;  /* 0x0000001a1900720c */ /* 0x000fe20003f05270 */
[----:B------:R-:W-:Y:S02]  /*0e30*/  IMAD.MOV.U32 R18, RZ, RZ, 0x0 ;  /* 0x00000000ff127424 */ /* 0x000fe400078e00ff */
[----:B------:R-:W-:-:S10]  /*0e40*/  IMAD.MOV.U32 R19, RZ, RZ, -0x80000 ;  /* 0xfff80000ff137424 */ /* 0x000fd400078e00ff */
[----:B------:R-:W-:Y:S05]  /*0e50*/  @!P0 BRA `(.L_x_7) ;  /* 0x0000000000348947 */ /* 0x000fea0003800000 */
[----:B------:R-:W-:Y:S02]  /*0e60*/  ISETP.NE.AND P0, PT, R25, 0x7ff00000, PT ;  /* 0x7ff000001900780c */ /* 0x000fe40003f05270 */
[----:B------:R-:W-:Y:S02]  /*0e70*/  LOP3.LUT R19, R7, 0x80000000, R9, 0x48, !PT ;  /* 0x8000000007137812 */ /* 0x000fe400078e4809 */
[----:B------:R-:W-:-:S13]  /*0e80*/  ISETP.EQ.OR P0, PT, R26, RZ, !P0 ;  /* 0x000000ff1a00720c */ /* 0x000fda0004702670 */
[----:B------:R-:W-:Y:S02]  /*0e90*/  @P0 LOP3.LUT R5, R19, 0x7ff00000, RZ, 0xfc, !PT ;  /* 0x7ff0000013050812 */ /* 0x000fe400078efcff */
[----:B------:R-:W-:Y:S01]  /*0ea0*/  @!P0 MOV R18, RZ ;  /* 0x000000ff00128202 */ /* 0x000fe20000000f00 */
[----:B------:R-:W-:Y:S02]  /*0eb0*/  @P0 IMAD.MOV.U32 R18, RZ, RZ, RZ ;  /* 0x000000ffff120224 */ /* 0x000fe400078e00ff */
[----:B------:R-:W-:Y:S01]  /*0ec0*/  @P0 IMAD.MOV.U32 R19, RZ, RZ, R5 ;  /* 0x000000ffff130224 */ /* 0x000fe200078e0005 */
[----:B------:R-:W-:Y:S06]  /*0ed0*/  BRA `(.L_x_7) ;  /* 0x0000000000147947 */ /* 0x000fec0003800000 */
.L_x_9:
[----:B------:R-:W-:Y:S01]  /*0ee0*/  LOP3.LUT R19, R9, 0x80000, RZ, 0xfc, !PT ;  /* 0x0008000009137812 */ /* 0x000fe200078efcff */
[----:B------:R-:W-:Y:S01]  /*0ef0*/  IMAD.MOV.U32 R18, RZ, RZ, R8 ;  /* 0x000000ffff127224 */ /* 0x000fe200078e0008 */
[----:B------:R-:W-:Y:S06]  /*0f00*/  BRA `(.L_x_7) ;  /* 0x0000000000087947 */ /* 0x000fec0003800000 */
.L_x_8:
[----:B------:R-:W-:Y:S01]  /*0f10*/  LOP3.LUT R19, R7, 0x80000, RZ, 0xfc, !PT ;  /* 0x0008000007137812 */ /* 0x000fe200078efcff */
[----:B------:R-:W-:-:S07]  /*0f20*/  IMAD.MOV.U32 R18, RZ, RZ, R6 ;  /* 0x000000ffff127224 */ /* 0x000fce00078e0006 */
.L_x_7:
[----:B------:R-:W-:Y:S05]  /*0f30*/  BSYNC.RECONVERGENT B1 ;  /* 0x0000000000017941 */ /* 0x000fea0003800200 */
.L_x_5:
[----:B------:R-:W-:Y:S02]  /*0f40*/  IMAD.MOV.U32 R6, RZ, RZ, R0 ;  /* 0x000000ffff067224 */ /* 0x000fe400078e0000 */
[----:B------:R-:W-:-:S04]  /*0f50*/  IMAD.MOV.U32 R7, RZ, RZ, 0x0 ;  /* 0x00000000ff077424 */ /* 0x000fc800078e00ff */
[----:B------:R-:W-:Y:S05]  /*0f60*/  RET.REL.NODEC R6 `(_Z7fractaliiPh) ;  /* 0xfffffff006247950 */ /* 0x000fea0003c3ffff */
        .type           $_Z7fractaliiPh$__internal_accurate_pow,@function
        .size           $_Z7fractaliiPh$__internal_accurate_pow,(.L_x_13 - $_Z7fractaliiPh$__internal_accurate_pow)
$_Z7fractaliiPh$__internal_accurate_pow:
[----:B------:R-:W0:Y:S01]  /*0f70*/  MUFU.RCP64H R15, 1.9749994277954101562 ;  /* 0x3fff9999000f7908 */ /* 0x000e220000001800 */
[----:B------:R-:W-:Y:S02]  /*0f80*/  HFMA2 R8, -RZ, RZ, -0.0027332305908203125, -0.002735137939453125 ;  /* 0x9999999aff087431 */ /* 0x000fe400000001ff */
[----:B------:R-:W-:Y:S01]  /*0f90*/  IMAD.MOV.U32 R9, RZ, RZ, 0x3fff9999 ;  /* 0x3fff9999ff097424 */ /* 0x000fe200078e00ff */
[----:B------:R-:W-:Y:S01]  /*0fa0*/  UMOV UR6, 0x999999a0 ;  /* 0x999999a000067882 */ /* 0x000fe20000000000 */
[----:B------:R-:W-:Y:S01]  /*0fb0*/  IMAD.MOV.U32 R14, RZ, RZ, RZ ;  /* 0x000000ffff0e7224 */ /* 0x000fe200078e00ff */
[----:B------:R-:W-:Y:S01]  /*0fc0*/  UMOV UR7, 0x3f999999 ;  /* 0x3f99999900077882 */ /* 0x000fe20000000000 */
[----:B------:R-:W-:Y:S01]  /*0fd0*/  IMAD.MOV.U32 R10, RZ, RZ, 0x41ad3b5a ;  /* 0x41ad3b5aff0a7424 */ /* 0x000fe200078e00ff */
[----:B------:R-:W-:Y:S01]  /*0fe0*/  UMOV UR8, 0x7d2cafe2 ;  /* 0x7d2cafe200087882 */ /* 0x000fe20000000000 */
[----:B------:R-:W-:Y:S01]  /*0ff0*/  IMAD.MOV.U32 R11, RZ, RZ, 0x3ed0f5d2 ;  /* 0x3ed0f5d2ff0b7424 */ /* 0x000fe200078e00ff */
[----:B------:R-:W-:Y:S01]  /*1000*/  UMOV UR9, 0x3eb0f5ff ;  /* 0x3eb0f5ff00097882 */ /* 0x000fe20000000000 */
[----:B------:R-:W-:-:S04]  /*1010*/  SHF.L.U32 R3, R7, 0x1, RZ ;  /* 0x0000000107037819 */ /* 0x000fc800000006ff */
[----:B------:R-:W-:Y:S01]  /*1020*/  ISETP.GT.U32.AND P0, PT, R3, -0x2000001, PT ;  /* 0xfdffffff0300780c */ /* 0x000fe20003f04070 */
[----:B0-----:R-:W-:-:S08]  /*1030*/  DFMA R8, R14, -R8, 1 ;  /* 0x3ff000000e08742b */ /* 0x001fd00000000808 */
[----:B------:R-:W-:-:S08]  /*1040*/  DFMA R8, R8, R8, R8 ;  /* 0x000000080808722b */ /* 0x000fd00000000008 */
[----:B------:R-:W-:-:S08]  /*1050*/  DFMA R14, R14, R8, R14 ;  /* 0x000000080e0e722b */ /* 0x000fd0000000000e */
[----:B------:R-:W-:-:S08]  /*1060*/  DMUL R8, R14, -UR6 ;  /* 0x800000060e087c28 */ /* 0x000fd00008000000 */
[----:B------:R-:W-:-:S08]  /*1070*/  DFMA R8, R14, -UR6, R8 ;  /* 0x800000060e087c2b */ /* 0x000fd00008000008 */
[C---:B------:R-:W-:Y:S02]  /*1080*/  DMUL R12, R8.reuse, R8 ;  /* 0x00000008080c7228 */ /* 0x040fe40000000000 */
[----:B------:R-:W-:-:S06]  /*1090*/  DADD R18, -R8, -UR6 ;  /* 0x8000000608127e29 */ /* 0x000fcc0008000100 */
[----:B------:R-:W-:Y:S01]  /*10a0*/  DFMA R10, R12, UR8, R10 ;  /* 0x000000080c0a7c2b */ /* 0x000fe2000800000a */
[----:B------:R-:W-:Y:S01]  /*10b0*/  UMOV UR8, 0x75488a3f ;  /* 0x75488a3f00087882 */ /* 0x000fe20000000000 */
[----:B------:R-:W-:Y:S01]  /*10c0*/  UMOV UR9, 0x3ef3b20a ;  /* 0x3ef3b20a00097882 */ /* 0x000fe20000000000 */
[----:B------:R-:W-:Y:S02]  /*10d0*/  DADD R20, R18, R18 ;  /* 0x0000000012147229 */ /* 0x000fe40000000012 */
[----:B------:R-:W-:-:S03]  /*10e0*/  DMUL R18, R8, R8 ;  /* 0x0000000808127228 */ /* 0x000fc60000000000 */
[----:B------:R-:W-:Y:S01]  /*10f0*/  DFMA R10, R12, R10, UR8 ;  /* 0x000000080c0a7e2b */ /* 0x000fe2000800000a */
[----:B------:R-:W-:Y:S01]  /*1100*/  UMOV UR8, 0xe4faecd5 ;  /* 0xe4faecd500087882 */ /* 0x000fe20000000000 */
[----:B------:R-:W-:Y:S01]  /*1110*/  UMOV UR9, 0x3f1745cd ;  /* 0x3f1745cd00097882 */ /* 0x000fe20000000000 */
[C---:B------:R-:W-:Y:S01]  /*1120*/  DFMA R20, -R8.reuse, -UR6, R20 ;  /* 0x8000000608147c2b */ /* 0x040fe20008000114 */
[----:B------:R-:W-:Y:S01]  /*1130*/  UMOV UR6, 0xb9e7b0 ;  /* 0x00b9e7b000067882 */ /* 0x000fe20000000000 */
[----:B------:R-:W-:Y:S01]  /*1140*/  UMOV UR7, 0x3c46a4cb ;  /* 0x3c46a4cb00077882 */ /* 0x000fe20000000000 */
[----:B------:R-:W-:Y:S02]  /*1150*/  DFMA R24, R8, R8, -R18 ;  /* 0x000000080818722b */ /* 0x000fe40000000812 */
[----:B------:R-:W-:Y:S01]  /*1160*/  DFMA R10, R12, R10, UR8 ;  /* 0x000000080c0a7e2b */ /* 0x000fe2000800000a */
[----:B------:R-:W-:Y:S01]  /*1170*/  UMOV UR8, 0x258a578b ;  /* 0x258a578b00087882 */ /* 0x000fe20000000000 */
[----:B------:R-:W-:Y:S01]  /*1180*/  UMOV UR9, 0x3f3c71c7 ;  /* 0x3f3c71c700097882 */ /* 0x000fe20000000000 */
[----:B------:R-:W-:-:S05]  /*1190*/  DMUL R14, R14, R20 ;  /* 0x000000140e0e7228 */ /* 0x000fca0000000000 */
[----:B------:R-:W-:Y:S01]  /*11a0*/  DFMA R10, R12, R10, UR8 ;  /* 0x000000080c0a7e2b */ /* 0x000fe2000800000a */
[----:B------:R-:W-:Y:S01]  /*11b0*/  UMOV UR8, 0x9242b910 ;  /* 0x9242b91000087882 */ /* 0x000fe20000000000 */
[----:B------:R-:W-:-:S03]  /*11c0*/  UMOV UR9, 0x3f624924 ;  /* 0x3f62492400097882 */ /* 0x000fc60000000000 */
[----:B------:R-:W-:Y:S02]  /*11d0*/  VIADD R27, R15, 0x100000 ;  /* 0x001000000f1b7836 */ /* 0x000fe40000000000 */
[----:B------:R-:W-:Y:S01]  /*11e0*/  IMAD.MOV.U32 R26, RZ, RZ, R14 ;  /* 0x000000ffff1a7224 */ /* 0x000fe200078e000e */
[----:B------:R-:W-:Y:S01]  /*11f0*/  DFMA R10, R12, R10, UR8 ;  /* 0x000000080c0a7e2b */ /* 0x000fe2000800000a */
[----:B------:R-:W-:Y:S01]  /*1200*/  UMOV UR8, 0x99999dfb ;  /* 0x99999dfb00087882 */ /* 0x000fe20000000000 */
[----:B------:R-:W-:-:S03]  /*1210*/  UMOV UR9, 0x3f899999 ;  /* 0x3f89999900097882 */ /* 0x000fc60000000000 */
[----:B------:R-:W-:-:S03]  /*1220*/  DFMA R24, R8, R26, R24 ;  /* 0x0000001a0818722b */ /* 0x000fc60000000018 */
[----:B------:R-:W-:Y:S01]  /*1230*/  DFMA R16, R12, R10, UR8 ;  /* 0x000000080c107e2b */ /* 0x000fe2000800000a */
[----:B------:R-:W-:Y:S01]  /*1240*/  UMOV UR8, 0x55555555 ;  /* 0x5555555500087882 */ /* 0x000fe20000000000 */
[----:B------:R-:W-:-:S06]  /*1250*/  UMOV UR9, 0x3fb55555 ;  /* 0x3fb5555500097882 */ /* 0x000fcc0000000000 */
[----:B------:R-:W-:-:S08]  /*1260*/  DFMA R10, R12, R16, UR8 ;  /* 0x000000080c0a7e2b */ /* 0x000fd00008000010 */
[----:B------:R-:W-:Y:S01]  /*1270*/  DADD R22, -R10, UR8 ;  /* 0x000000080a167e29 */ /* 0x000fe20008000100 */
[----:B------:R-:W-:Y:S01]  /*1280*/  UMOV UR8, 0x3b39803f ;  /* 0x3b39803f00087882 */ /* 0x000fe20000000000 */
[----:B------:R-:W-:-:S06]  /*1290*/  UMOV UR9, 0x3c7abc9e ;  /* 0x3c7abc9e00097882 */ /* 0x000fcc0000000000 */
[----:B------:R-:W-:Y:S02]  /*12a0*/  DFMA R16, R12, R16, R22 ;  /* 0x000000100c10722b */ /* 0x000fe40000000016 */
[----:B------:R-:W-:-:S06]  /*12b0*/  DMUL R12, R8, R18 ;  /* 0x00000012080c7228 */ /* 0x000fcc0000000000 */
[----:B------:R-:W-:Y:S01]  /*12c0*/  DADD R16, R16, -UR6 ;  /* 0x8000000610107e29 */ /* 0x000fe20008000000 */
[----:B------:R-:W-:Y:S01]  /*12d0*/  UMOV UR6, 0xfefa39ef ;  /* 0xfefa39ef00067882 */ /* 0x000fe20000000000 */
[----:B------:R-:W-:Y:S01]  /*12e0*/  DFMA R22, R8, R18, -R12 ;  /* 0x000000120816722b */ /* 0x000fe2000000080c */
[----:B------:R-:W-:-:S05]  /*12f0*/  UMOV UR7, 0x3fe62e42 ;  /* 0x3fe62e4200077882 */ /* 0x000fca0000000000 */
[----:B------:R-:W-:Y:S02]  /*1300*/  DADD R20, R10, R16 ;  /* 0x000000000a147229 */ /* 0x000fe40000000010 */
[----:B------:R-:W-:-:S06]  /*1310*/  DFMA R22, R14, R18, R22 ;  /* 0x000000120e16722b */ /* 0x000fcc0000000016 */
[----:B------:R-:W-:Y:S02]  /*1320*/  DMUL R18, R20, R12 ;  /* 0x0000000c14127228 */ /* 0x000fe40000000000 */
[----:B------:R-:W-:Y:S02]  /*1330*/  DFMA R22, R8, R24, R22 ;  /* 0x000000180816722b */ /* 0x000fe40000000016 */
[----:B------:R-:W-:-:S04]  /*1340*/  DADD R10, R10, -R20 ;  /* 0x000000000a0a7229 */ /* 0x000fc80000000814 */
[----:B------:R-:W-:-:S04]  /*1350*/  DFMA R24, R20, R12, -R18 ;  /* 0x0000000c1418722b */ /* 0x000fc80000000812 */
[----:B------:R-:W-:-:S04]  /*1360*/  DADD R10, R16, R10 ;  /* 0x00000000100a7229 */ /* 0x000fc8000000000a */
[----:B------:R-:W-:-:S08]  /*1370*/  DFMA R22, R20, R22, R24 ;  /* 0x000000161416722b */ /* 0x000fd00000000018 */
[----:B------:R-:W-:-:S08]  /*1380*/  DFMA R22, R10, R12, R22 ;  /* 0x0000000c0a16722b */ /* 0x000fd00000000016 */
[----:B------:R-:W-:-:S08]  /*1390*/  DADD R12, R18, R22 ;  /* 0x00000000120c7229 */ /* 0x000fd00000000016 */
[--C-:B------:R-:W-:Y:S02]  /*13a0*/  DADD R10, R8, R12.reuse ;  /* 0x00000000080a7229 */ /* 0x100fe4000000000c */
[----:B------:R-:W-:-:S06]  /*13b0*/  DADD R18, R18, -R12 ;  /* 0x0000000012127229 */ /* 0x000fcc000000080c */
[----:B------:R-:W-:Y:S02]  /*13c0*/  DADD R8, R8, -R10 ;  /* 0x0000000008087229 */ /* 0x000fe4000000080a */
[----:B------:R-:W-:-:S06]  /*13d0*/  DADD R18, R22, R18 ;  /* 0x0000000016127229 */ /* 0x000fcc0000000012 */
[----:B------:R-:W-:-:S08]  /*13e0*/  DADD R8, R12, R8 ;  /* 0x000000000c087229 */ /* 0x000fd00000000008 */
[----:B------:R-:W-:-:S08]  /*13f0*/  DADD R8, R18, R8 ;  /* 0x0000000012087229 */ /* 0x000fd00000000008 */
[----:B------:R-:W-:-:S08]  /*1400*/  DADD R14, R14, R8 ;  /* 0x000000000e0e7229 */ /* 0x000fd00000000008 */
[----:B------:R-:W-:-:S08]  /*1410*/  DADD R12, R10, R14 ;  /* 0x000000000a0c7229 */ /* 0x000fd0000000000e */
[--C-:B------:R-:W-:Y:S02]  /*1420*/  DFMA R8, RZ, UR6, R12.reuse ;  /* 0x00000006ff087c2b */ /* 0x100fe4000800000c */
[----:B------:R-:W-:-:S06]  /*1430*/  DADD R10, R10, -R12 ;  /* 0x000000000a0a7229 */ /* 0x000fcc000000080c */
[----:B------:R-:W-:Y:S02]  /*1440*/  DFMA R16, RZ, -UR6, R8 ;  /* 0x80000006ff107c2b */ /* 0x000fe40008000008 */
[----:B------:R-:W-:Y:S01]  /*1450*/  DADD R10, R14, R10 ;  /* 0x000000000e0a7229 */ /* 0x000fe2000000000a */
[----:B------:R-:W-:Y:S01]  /*1460*/  LOP3.LUT R15, R7, 0xff0fffff, RZ, 0xc0, !PT ;  /* 0xff0fffff070f7812 */ /* 0x000fe200078ec0ff */
[----:B------:R-:W-:-:S04]  /*1470*/  IMAD.MOV.U32 R14, RZ, RZ, R6 ;  /* 0x000000ffff0e7224 */ /* 0x000fc800078e0006 */
[----:B------:R-:W-:Y:S01]  /*1480*/  DADD R16, -R12, R16 ;  /* 0x000000000c107229 */ /* 0x000fe20000000110 */
[----:B------:R-:W-:-:S07]  /*1490*/  SEL R15, R15, R7, P0 ;  /* 0x000000070f0f7207 */ /* 0x000fce0000000000 */
[----:B------:R-:W-:-:S08]  /*14a0*/  DADD R10, R10, -R16 ;  /* 0x000000000a0a7229 */ /* 0x000fd00000000810 */
[----:B------:R-:W-:-:S08]  /*14b0*/  DFMA R10, RZ, UR8, R10 ;  /* 0x00000008ff0a7c2b */ /* 0x000fd0000800000a */
[----:B------:R-:W-:-:S08]  /*14c0*/  DADD R12, R8, R10 ;  /* 0x00000000080c7229 */ /* 0x000fd0000000000a */
[----:B------:R-:W-:Y:S02]  /*14d0*/  DADD R8, R8, -R12 ;  /* 0x0000000008087229 */ /* 0x000fe4000000080c */
[----:B------:R-:W-:-:S06]  /*14e0*/  DMUL R6, R12, R14 ;  /* 0x0000000e0c067228 */ /* 0x000fcc0000000000 */
[----:B------:R-:W-:Y:S02]  /*14f0*/  DADD R8, R10, R8 ;  /* 0x000000000a087229 */ /* 0x000fe40000000008 */
[----:B------:R-:W-:Y:S01]  /*1500*/  DFMA R12, R12, R14, -R6 ;  /* 0x0000000e0c0c722b */ /* 0x000fe20000000806 */
[----:B------:R-:W-:Y:S02]  /*1510*/  IMAD.MOV.U32 R10, RZ, RZ, 0x652b82fe ;  /* 0x652b82feff0a7424 */ /* 0x000fe400078e00ff */
[----:B------:R-:W-:-:S05]  /*1520*/  IMAD.MOV.U32 R11, RZ, RZ, 0x3ff71547 ;  /* 0x3ff71547ff0b7424 */ /* 0x000fca00078e00ff */
[----:B------:R-:W-:-:S08]  /*1530*/  DFMA R12, R8, R14, R12 ;  /* 0x0000000e080c722b */ /* 0x000fd0000000000c */
[----:B------:R-:W-:-:S08]  /*1540*/  DADD R8, R6, R12 ;  /* 0x0000000006087229 */ /* 0x000fd0000000000c */
[----:B------:R-:W-:Y:S02]  /*1550*/  DFMA R10, R8, R10, 6.75539944105574400000e+15 ;  /* 0x43380000080a742b */ /* 0x000fe4000000000a */
[----:B------:R-:W-:Y:S01]  /*1560*/  FSETP.GEU.AND P0, PT, |R9|, 4.1917929649353027344, PT ;  /* 0x4086232b0900780b */ /* 0x000fe20003f0e200 */
[----:B------:R-:W-:-:S05]  /*1570*/  DADD R6, R6, -R8 ;  /* 0x0000000006067229 */ /* 0x000fca0000000808 */
[----:B------:R-:W-:-:S03]  /*1580*/  DADD R14, R10, -6.75539944105574400000e+15 ;  /* 0xc33800000a0e7429 */ /* 0x000fc60000000000 */
[----:B------:R-:W-:-:S05]  /*1590*/  DADD R6, R12, R6 ;  /* 0x000000000c067229 */ /* 0x000fca0000000006 */
[----:B------:R-:W-:Y:S01]  /*15a0*/  DFMA R16, R14, -UR6, R8 ;  /* 0x800000060e107c2b */ /* 0x000fe20008000008 */
[----:B------:R-:W-:Y:S01]  /*15b0*/  UMOV UR6, 0x3b39803f ;  /* 0x3b39803f00067882 */ /* 0x000fe20000000000 */
[----:B------:R-:W-:-:S06]  /*15c0*/  UMOV UR7, 0x3c7abc9e ;  /* 0x3c7abc9e00077882 */ /* 0x000fcc0000000000 */
[----:B------:R-:W-:Y:S01]  /*15d0*/  DFMA R14, R14, -UR6, R16 ;  /* 0x800000060e0e7c2b */ /* 0x000fe20008000010 */
[----:B------:R-:W-:Y:S01]  /*15e0*/  UMOV UR6, 0x69ce2bdf ;  /* 0x69ce2bdf00067882 */ /* 0x000fe20000000000 */
[----:B------:R-:W-:Y:S01]  /*15f0*/  IMAD.MOV.U32 R16, RZ, RZ, -0x35dec16 ;  /* 0xfca213eaff107424 */ /* 0x000fe200078e00ff */
[----:B------:R-:W-:Y:S01]  /*1600*/  UMOV UR7, 0x3e5ade15 ;  /* 0x3e5ade1500077882 */ /* 0x000fe20000000000 */
[----:B------:R-:W-:-:S06]  /*1610*/  IMAD.MOV.U32 R17, RZ, RZ, 0x3e928af3 ;  /* 0x3e928af3ff117424 */ /* 0x000fcc00078e00ff */
[----:B------:R-:W-:Y:S01]  /*1620*/  DFMA R16, R14, UR6, R16 ;  /* 0x000000060e107c2b */ /* 0x000fe20008000010 */
[----:B------:R-:W-:Y:S01]  /*1630*/  UMOV UR6, 0x62401315 ;  /* 0x6240131500067882 */ /* 0x000fe20000000000 */
[----:B------:R-:W-:-:S06]  /*1640*/  UMOV UR7, 0x3ec71dee ;  /* 0x3ec71dee00077882 */ /* 0x000fcc0000000000 */
[----:B------:R-:W-:Y:S01]  /*1650*/  DFMA R16, R14, R16, UR6 ;  /* 0x000000060e107e2b */ /* 0x000fe20008000010 */
        /* <DEDUP_REMOVED lines=20> */
[----:B------:R-:W-:-:S08]  /*17a0*/  DFMA R16, R14, R16, UR6 ;  /* 0x000000060e107e2b */ /* 0x000fd00008000010 */
[----:B------:R-:W-:-:S08]  /*17b0*/  DFMA R16, R14, R16, 1 ;  /* 0x3ff000000e10742b */ /* 0x000fd00000000010 */
[----:B------:R-:W-:-:S10]  /*17c0*/  DFMA R14, R14, R16, 1 ;  /* 0x3ff000000e0e742b */ /* 0x000fd40000000010 */
[----:B------:R-:W-:Y:S01]  /*17d0*/  IMAD R13, R10, 0x100000, R15 ;  /* 0x001000000a0d7824 */ /* 0x000fe200078e020f */
[----:B------:R-:W-:Y:S01]  /*17e0*/  MOV R12, R14 ;  /* 0x0000000e000c7202 */ /* 0x000fe20000000f00 */
[----:B------:R-:W-:Y:S06]  /*17f0*/  @!P0 BRA `(.L_x_10) ;  /* 0x0000000000308947 */ /* 0x000fec0003800000 */
[----:B------:R-:W-:Y:S01]  /*1800*/  FSETP.GEU.AND P1, PT, |R9|, 4.2275390625, PT ;  /* 0x408748000900780b */ /* 0x000fe20003f2e200 */
[C---:B------:R-:W-:Y:S02]  /*1810*/  DADD R12, R8.reuse, +INF ;  /* 0x7ff00000080c7429 */ /* 0x040fe40000000000 */
[----:B------:R-:W-:-:S08]  /*1820*/  DSETP.GEU.AND P0, PT, R8, RZ, PT ;  /* 0x000000ff0800722a */ /* 0x000fd00003f0e000 */
[----:B------:R-:W-:Y:S02]  /*1830*/  FSEL R12, R12, RZ, P0 ;  /* 0x000000ff0c0c7208 */ /* 0x000fe40000000000 */
[----:B------:R-:W-:Y:S02]  /*1840*/  @!P1 LEA.HI R3, R10, R10, RZ, 0x1 ;  /* 0x0000000a0a039211 */ /* 0x000fe400078f08ff */
[----:B------:R-:W-:Y:S02]  /*1850*/  FSEL R13, R13, RZ, P0 ;  /* 0x000000ff0d0d7208 */ /* 0x000fe40000000000 */
[----:B------:R-:W-:-:S05]  /*1860*/  @!P1 SHF.R.S32.HI R3, RZ, 0x1, R3 ;  /* 0x00000001ff039819 */ /* 0x000fca0000011403 */
[----:B------:R-:W-:Y:S02]  /*1870*/  @!P1 IMAD.IADD R8, R10, 0x1, -R3 ;  /* 0x000000010a089824 */ /* 0x000fe400078e0a03 */
[----:B------:R-:W-:-:S03]  /*1880*/  @!P1 IMAD R15, R3, 0x100000, R15 ;  /* 0x00100000030f9824 */ /* 0x000fc600078e020f */
[----:B------:R-:W-:Y:S01]  /*1890*/  @!P1 LEA R9, R8, 0x3ff00000, 0x14 ;  /* 0x3ff0000008099811 */ /* 0x000fe200078ea0ff */
[----:B------:R-:W-:-:S06]  /*18a0*/  @!P1 IMAD.MOV.U32 R8, RZ, RZ, RZ ;  /* 0x000000ffff089224 */ /* 0x000fcc00078e00ff */
[----:B------:R-:W-:-:S11]  /*18b0*/  @!P1 DMUL R12, R14, R8 ;  /* 0x000000080e0c9228 */ /* 0x000fd60000000000 */
.L_x_10:
[----:B------:R-:W-:Y:S02]  /*18c0*/  DFMA R6, R6, R12, R12 ;  /* 0x0000000c0606722b */ /* 0x000fe4000000000c */
[----:B------:R-:W-:-:S08]  /*18d0*/  DSETP.NEU.AND P0, PT, |R12|, +INF , PT ;  /* 0x7ff000000c00742a */ /* 0x000fd00003f0d200 */
[----:B------:R-:W-:Y:S01]  /*18e0*/  FSEL R10, R12, R6, !P0 ;  /* 0x000000060c0a7208 */ /* 0x000fe20004000000 */
[----:B------:R-:W-:Y:S01]  /*18f0*/  IMAD.MOV.U32 R6, RZ, RZ, R0 ;  /* 0x000000ffff067224 */ /* 0x000fe200078e0000 */
[----:B------:R-:W-:Y:S01]  /*1900*/  FSEL R11, R13, R7, !P0 ;  /* 0x000000070d0b7208 */ /* 0x000fe20004000000 */
[----:B------:R-:W-:-:S04]  /*1910*/  IMAD.MOV.U32 R7, RZ, RZ, 0x0 ;  /* 0x00000000ff077424 */ /* 0x000fc800078e00ff */
[----:B------:R-:W-:Y:S05]  /*1920*/  RET.REL.NODEC R6 `(_Z7fractaliiPh) ;  /* 0xffffffe406b47950 */ /* 0x000fea0003c3ffff */
.L_x_11:
[----:B------:R-:W-:-:S00]  /*1930*/  BRA `(.L_x_11) ;  /* 0xfffffffc00fc7947 */ /* 0x000fc0000383ffff */
[----:B------:R-:W-:-:S00]  /*1940*/  NOP ;  /* 0x0000000000007918 */ /* 0x000fc00000000000 */
        /* <DEDUP_REMOVED lines=11> */
.L_x_13:


//--------------------- .nv.shared.reserved.0     --------------------------
	.section	.nv.shared.reserved.0,"aw",@nobits
	.weak		__nv_reservedSMEM_offset_0_alias
	.size		__nv_reservedSMEM_offset_0_alias, 0, 64
	.other		__nv_reservedSMEM_offset_0_alias,@"STO_CUDA_RESERVED_SHARED STV_DEFAULT"
__nv_reservedSMEM_offset_0_alias:
	.zero		0
	.zero		64


//--------------------- .nv.constant0._Z7fractaliiPh --------------------------
	.section	.nv.constant0._Z7fractaliiPh,"a",@progbits
	.sectionflags	@""
	.align	4
.nv.constant0._Z7fractaliiPh:
	.zero		912


//--------------------- SYMBOLS --------------------------

	.type		.nv.reservedSmem.offset0,@object
	.size		.nv.reservedSmem.offset0,0x4
